	.headerflags	@"EF_CUDA_TEXMODE_UNIFIED EF_CUDA_64BIT_ADDRESS EF_CUDA_ACCELERATORS EF_CUDA_SM90 EF_CUDA_VIRTUAL_SM(EF_CUDA_SM90)"
	.elftype	@"ET_EXEC"


//--------------------- .nv.info                  --------------------------
	.section	.nv.info,"",@"SHT_CUDA_INFO"
	.align	4


	//----- nvinfo : EIATTR_REGCOUNT
	.align		4
        /*0000*/ 	.byte	0x04, 0x2f
        /*0002*/ 	.short	(.L_1 - .L_0)
	.align		4
.L_0:
        /*0004*/ 	.word	index@(triton_poi_fused_cat_64)
        /*0008*/ 	.word	0x0000002c


	//----- nvinfo : EIATTR_MIN_STACK_SIZE
	.align		4
.L_1:
        /*000c*/ 	.byte	0x04, 0x12
        /*000e*/ 	.short	(.L_3 - .L_2)
	.align		4
.L_2:
        /*0010*/ 	.word	index@(triton_poi_fused_cat_64)
        /*0014*/ 	.word	0x00000000


	//----- nvinfo : EIATTR_FRAME_SIZE
	.align		4
.L_3:
        /*0018*/ 	.byte	0x04, 0x11
        /*001a*/ 	.short	(.L_5 - .L_4)
	.align		4
.L_4:
        /*001c*/ 	.word	index@(triton_poi_fused_cat_64)
        /*0020*/ 	.word	0x00000000


	//----- nvinfo : EIATTR_MIN_STACK_SIZE
	.align		4
.L_5:
        /*0024*/ 	.byte	0x04, 0x12
        /*0026*/ 	.short	(.L_7 - .L_6)
	.align		4
.L_6:
        /*0028*/ 	.word	index@(triton_poi_fused_cat_64)
        /*002c*/ 	.word	0x00000000
.L_7:


//--------------------- .nv.info.triton_poi_fused_cat_64 --------------------------
	.section	.nv.info.triton_poi_fused_cat_64,"",@"SHT_CUDA_INFO"
	.sectionflags	@""
	.align	4


	//----- nvinfo : EIATTR_CUDA_API_VERSION
	.align		4
        /*0000*/ 	.byte	0x04, 0x37
        /*0002*/ 	.short	(.L_9 - .L_8)
.L_8:
        /*0004*/ 	.word	0x0000007c


	//----- nvinfo : EIATTR_KPARAM_INFO
	.align		4
.L_9:
        /*0008*/ 	.byte	0x04, 0x17
        /*000a*/ 	.short	(.L_11 - .L_10)
.L_10:
        /*000c*/ 	.word	0x00000000
        /*0010*/ 	.short	0x0009
        /*0012*/ 	.short	0x0048
        /*0014*/ 	.byte	0x00, 0xf0, 0x11, 0x00


	//----- nvinfo : EIATTR_KPARAM_INFO
	.align		4
.L_11:
        /*0018*/ 	.byte	0x04, 0x17
        /*001a*/ 	.short	(.L_13 - .L_12)
.L_12:
        /*001c*/ 	.word	0x00000000
        /*0020*/ 	.short	0x0008
        /*0022*/ 	.short	0x0040
        /*0024*/ 	.byte	0x00, 0xf4, 0x21, 0x00


	//----- nvinfo : EIATTR_KPARAM_INFO
	.align		4
.L_13:
        /*0028*/ 	.byte	0x04, 0x17
        /*002a*/ 	.short	(.L_15 - .L_14)
.L_14:
        /*002c*/ 	.word	0x00000000
        /*0030*/ 	.short	0x0007
        /*0032*/ 	.short	0x0038
        /*0034*/ 	.byte	0x00, 0xf4, 0x21, 0x00


	//----- nvinfo : EIATTR_KPARAM_INFO
	.align		4
.L_15:
        /*0038*/ 	.byte	0x04, 0x17
        /*003a*/ 	.short	(.L_17 - .L_16)
.L_16:
        /*003c*/ 	.word	0x00000000
        /*0040*/ 	.short	0x0006
        /*0042*/ 	.short	0x0030
        /*0044*/ 	.byte	0x00, 0xf4, 0x21, 0x00


	//----- nvinfo : EIATTR_KPARAM_INFO
	.align		4
.L_17:
        /*0048*/ 	.byte	0x04, 0x17
        /*004a*/ 	.short	(.L_19 - .L_18)
.L_18:
        /*004c*/ 	.word	0x00000000
        /*0050*/ 	.short	0x0005
        /*0052*/ 	.short	0x0028
        /*0054*/ 	.byte	0x00, 0xf4, 0x21, 0x00


	//----- nvinfo : EIATTR_KPARAM_INFO
	.align		4
.L_19:
        /*0058*/ 	.byte	0x04, 0x17
        /*005a*/ 	.short	(.L_21 - .L_20)
.L_20:
        /*005c*/ 	.word	0x00000000
        /*0060*/ 	.short	0x0004
        /*0062*/ 	.short	0x0020
        /*0064*/ 	.byte	0x00, 0xf4, 0x21, 0x00


	//----- nvinfo : EIATTR_KPARAM_INFO
	.align		4
.L_21:
        /*0068*/ 	.byte	0x04, 0x17
        /*006a*/ 	.short	(.L_23 - .L_22)
.L_22:
        /*006c*/ 	.word	0x00000000
        /*0070*/ 	.short	0x0003
        /*0072*/ 	.short	0x0018
        /*0074*/ 	.byte	0x00, 0xf4, 0x21, 0x00


	//----- nvinfo : EIATTR_KPARAM_INFO
	.align		4
.L_23:
        /*0078*/ 	.byte	0x04, 0x17
        /*007a*/ 	.short	(.L_25 - .L_24)
.L_24:
        /*007c*/ 	.word	0x00000000
        /*0080*/ 	.short	0x0002
        /*0082*/ 	.short	0x0010
        /*0084*/ 	.byte	0x00, 0xf4, 0x21, 0x00


	//----- nvinfo : EIATTR_KPARAM_INFO
	.align		4
.L_25:
        /*0088*/ 	.byte	0x04, 0x17
        /*008a*/ 	.short	(.L_27 - .L_26)
.L_26:
        /*008c*/ 	.word	0x00000000
        /*0090*/ 	.short	0x0001
        /*0092*/ 	.short	0x0008
        /*0094*/ 	.byte	0x00, 0xf4, 0x21, 0x00


	//----- nvinfo : EIATTR_KPARAM_INFO
	.align		4
.L_27:
        /*0098*/ 	.byte	0x04, 0x17
        /*009a*/ 	.short	(.L_29 - .L_28)
.L_28:
        /*009c*/ 	.word	0x00000000
        /*00a0*/ 	.short	0x0000
        /*00a2*/ 	.short	0x0000
        /*00a4*/ 	.byte	0x00, 0xf4, 0x21, 0x00


	//----- nvinfo : EIATTR_SPARSE_MMA_MASK
	.align		4
.L_29:
        /*00a8*/ 	.byte	0x03, 0x50
        /*00aa*/ 	.short	0x0000


	//----- nvinfo : EIATTR_MAXREG_COUNT
	.align		4
        /*00ac*/ 	.byte	0x03, 0x1b
        /*00ae*/ 	.short	0x00ff


	//----- nvinfo : EIATTR_EXIT_INSTR_OFFSETS
	.align		4
        /*00b0*/ 	.byte	0x04, 0x1c
        /*00b2*/ 	.short	(.L_31 - .L_30)


	//   ....[0]....
.L_30:
        /*00b4*/ 	.word	0x00001d70


	//----- nvinfo : EIATTR_REQNTID
	.align		4
.L_31:
        /*00b8*/ 	.byte	0x04, 0x10
        /*00ba*/ 	.short	(.L_33 - .L_32)
.L_32:
        /*00bc*/ 	.word	0x00000080
        /*00c0*/ 	.word	0x00000001
        /*00c4*/ 	.word	0x00000001


	//----- nvinfo : EIATTR_CBANK_PARAM_SIZE
	.align		4
.L_33:
        /*00c8*/ 	.byte	0x03, 0x19
        /*00ca*/ 	.short	0x004c


	//----- nvinfo : EIATTR_PARAM_CBANK
	.align		4
        /*00cc*/ 	.byte	0x04, 0x0a
        /*00ce*/ 	.short	(.L_35 - .L_34)
	.align		4
.L_34:
        /*00d0*/ 	.word	index@(.nv.constant0.triton_poi_fused_cat_64)
        /*00d4*/ 	.short	0x0210
        /*00d6*/ 	.short	0x004c


	//----- nvinfo : EIATTR_SW_WAR
	.align		4
.L_35:
        /*00d8*/ 	.byte	0x04, 0x36
        /*00da*/ 	.short	(.L_37 - .L_36)
.L_36:
        /*00dc*/ 	.word	0x00000008
.L_37:


//--------------------- .nv.callgraph             --------------------------
	.section	.nv.callgraph,"",@"SHT_CUDA_CALLGRAPH"
	.align	4
	.sectionentsize	8
	.align		4
        /*0000*/ 	.word	0x00000000
	.align		4
        /*0004*/ 	.word	0xffffffff
	.align		4
        /*0008*/ 	.word	0x00000000
	.align		4
        /*000c*/ 	.word	0xfffffffe
	.align		4
        /*0010*/ 	.word	0x00000000
	.align		4
        /*0014*/ 	.word	0xfffffffd
	.align		4
        /*0018*/ 	.word	0x00000000
	.align		4
        /*001c*/ 	.word	0xfffffffc


//--------------------- .text.triton_poi_fused_cat_64 --------------------------
	.section	.text.triton_poi_fused_cat_64,"ax",@progbits
	.align	128
        .global         triton_poi_fused_cat_64
        .type           triton_poi_fused_cat_64,@function
        .size           triton_poi_fused_cat_64,(.L_x_1 - triton_poi_fused_cat_64)
        .other          triton_poi_fused_cat_64,@"STO_CUDA_ENTRY STV_DEFAULT"
triton_poi_fused_cat_64:
.text.triton_poi_fused_cat_64:
[----:B------:R-:W-:Y:S01]  /*0000*/  LDC R1, c[0x0][0x28] ;  /* 0x00000a00ff017b82 */ /* 0x000fe20000000800 */
[----:B------:R-:W1:Y:S07]  /*0010*/  S2R R0, SR_TID.X ;  /* 0x0000000000007919 */ /* 0x000e6e0000002100 */
[----:B------:R-:W2:Y:S01]  /*0020*/  LDC.64 R12, c[0x0][0x218] ;  /* 0x00008600ff0c7b82 */ /* 0x000ea20000000a00 */
[----:B------:R-:W-:Y:S01]  /*0030*/  CS2R R14, SRZ ;  /* 0x00000000000e7805 */ /* 0x000fe2000001ff00 */
[----:B------:R-:W-:Y:S01]  /*0040*/  ULDC.64 UR4, c[0x0][0x208] ;  /* 0x0000820000047ab9 */ /* 0x000fe20000000a00 */
[----:B------:R-:W3:Y:S05]  /*0050*/  S2R R19, SR_CTAID.X ;  /* 0x0000000000137919 */ /* 0x000eea0000002500 */
[----:B------:R-:W4:Y:S01]  /*0060*/  LDC.64 R6, c[0x0][0x220] ;  /* 0x00008800ff067b82 */ /* 0x000f220000000a00 */
[----:B------:R-:W-:-:S02]  /*0070*/  CS2R R10, SRZ ;  /* 0x00000000000a7805 */ /* 0x000fc4000001ff00 */
[----:B------:R-:W-:Y:S01]  /*0080*/  CS2R R30, SRZ ;  /* 0x00000000001e7805 */ /* 0x000fe2000001ff00 */
[----:B------:R-:W-:Y:S01]  /*0090*/  ULDC.64 UR6, c[0x0][0x228] ;  /* 0x00008a0000067ab9 */ /* 0x000fe20000000a00 */
[----:B-1----:R-:W-:-:S05]  /*00a0*/  IMAD.SHL.U32 R0, R0, 0x4, RZ ;  /* 0x0000000400007824 */ /* 0x002fca00078e00ff */
[----:B------:R-:W-:-:S05]  /*00b0*/  LOP3.LUT R0, R0, 0x1fc, RZ, 0xc0, !PT ;  /* 0x000001fc00007812 */ /* 0x000fca00078ec0ff */
[----:B---3--:R-:W-:-:S05]  /*00c0*/  IMAD R5, R19, 0x400, R0 ;  /* 0x0000040013057824 */ /* 0x008fca00078e0200 */
[----:B------:R-:W-:-:S04]  /*00d0*/  SHF.R.S32.HI R24, RZ, 0x1f, R5 ;  /* 0x0000001fff187819 */ /* 0x000fc80000011405 */
[CC--:B------:R-:W-:Y:S02]  /*00e0*/  LEA.HI R0, R24.reuse, R5.reuse, RZ, 0xa ;  /* 0x0000000518007211 */ /* 0x0c0fe400078f50ff */
[----:B------:R-:W-:Y:S02]  /*00f0*/  LEA.HI R8, R24, R5, RZ, 0x5 ;  /* 0x0000000518087211 */ /* 0x000fe400078f28ff */
[----:B------:R-:W-:Y:S02]  /*0100*/  SHF.R.S32.HI R0, RZ, 0xa, R0 ;  /* 0x0000000aff007819 */ /* 0x000fe40000011400 */
[----:B------:R-:W-:Y:S02]  /*0110*/  SHF.R.S32.HI R9, RZ, 0x5, R8 ;  /* 0x00000005ff097819 */ /* 0x000fe40000011408 */
[----:B------:R-:W-:Y:S02]  /*0120*/  LEA.HI R2, R0, R0, RZ, 0x7 ;  /* 0x0000000000027211 */ /* 0x000fe400078f38ff */
[----:B------:R-:W-:-:S02]  /*0130*/  LOP3.LUT R8, R8, 0xffffffe0, RZ, 0xc0, !PT ;  /* 0xffffffe008087812 */ /* 0x000fc400078ec0ff */
[----:B------:R-:W-:Y:S02]  /*0140*/  LOP3.LUT R3, R2, 0xffffff80, RZ, 0xc0, !PT ;  /* 0xffffff8002037812 */ /* 0x000fe400078ec0ff */
[----:B------:R-:W-:-:S03]  /*0150*/  LEA.HI R2, R9, R9, RZ, 0x5 ;  /* 0x0000000909027211 */ /* 0x000fc600078f28ff */
[----:B------:R-:W-:Y:S01]  /*0160*/  IMAD.IADD R4, R0, 0x1, -R3 ;  /* 0x0000000100047824 */ /* 0x000fe200078e0a03 */
[----:B------:R-:W-:-:S04]  /*0170*/  LOP3.LUT R2, R2, 0xffffffe0, RZ, 0xc0, !PT ;  /* 0xffffffe002027812 */ /* 0x000fc800078ec0ff */
[----:B------:R-:W-:Y:S01]  /*0180*/  ISETP.GE.AND P0, PT, R4, 0x40, PT ;  /* 0x000000400400780c */ /* 0x000fe20003f06270 */
[----:B------:R-:W-:-:S04]  /*0190*/  IMAD.IADD R2, R9, 0x1, -R2 ;  /* 0x0000000109027824 */ /* 0x000fc800078e0a02 */
[----:B--2---:R-:W-:-:S08]  /*01a0*/  IMAD.WIDE R16, R2, 0x8, R12 ;  /* 0x0000000802107825 */ /* 0x004fd000078e020c */
[----:B------:R1:W2:Y:S01]  /*01b0*/  @!P0 LDG.E.EL.64 R14, desc[UR4][R16.64] ;  /* 0x00000004100e8981 */ /* 0x0002a2000c2e1b00 */
[----:B------:R-:W-:Y:S01]  /*01c0*/  IMAD.IADD R29, R5, 0x1, -R8 ;  /* 0x00000001051d7824 */ /* 0x000fe200078e0a08 */
[----:B------:R-:W-:-:S03]  /*01d0*/  CS2R R8, SRZ ;  /* 0x0000000000087805 */ /* 0x000fc6000001ff00 */
[----:B----4-:R-:W-:-:S05]  /*01e0*/  IMAD.WIDE R40, R29, 0x8, R6 ;  /* 0x000000081d287825 */ /* 0x010fca00078e0206 */
[----:B------:R-:W3:Y:S01]  /*01f0*/  @!P0 LDG.E.EL.128 R8, desc[UR4][R40.64] ;  /* 0x0000000428088981 */ /* 0x000ee2000c2e1d00 */
[----:B------:R-:W-:Y:S01]  /*0200*/  SHF.R.S32.HI R3, RZ, 0x15, R19 ;  /* 0x00000015ff037819 */ /* 0x000fe20000011413 */
[C---:B------:R-:W-:Y:S01]  /*0210*/  VIADD R22, R5.reuse, 0x2 ;  /* 0x0000000205167836 */ /* 0x040fe20000000000 */
[----:B------:R-:W-:Y:S01]  /*0220*/  CS2R R18, SRZ ;  /* 0x0000000000127805 */ /* 0x000fe2000001ff00 */
[----:B------:R-:W-:Y:S01]  /*0230*/  VIADD R25, R5, 0x200 ;  /* 0x0000020005197836 */ /* 0x000fe20000000000 */
[----:B------:R-:W-:-:S04]  /*0240*/  SGXT R3, R3, 0x1 ;  /* 0x000000010303781a */ /* 0x000fc80000000200 */
[C---:B------:R-:W-:Y:S02]  /*0250*/  LEA.HI R0, R3.reuse, R22, RZ, 0x5 ;  /* 0x0000001603007211 */ /* 0x040fe400078f28ff */
[----:B------:R-:W-:Y:S02]  /*0260*/  SHF.R.S32.HI R28, RZ, 0x1f, R25 ;  /* 0x0000001fff1c7819 */ /* 0x000fe40000011419 */
[----:B-1----:R-:W-:Y:S02]  /*0270*/  LOP3.LUT R17, R0, 0xffffffe0, RZ, 0xc0, !PT ;  /* 0xffffffe000117812 */ /* 0x002fe400078ec0ff */
[-C--:B------:R-:W-:Y:S02]  /*0280*/  LEA.HI R0, R28, R25.reuse, RZ, 0xa ;  /* 0x000000191c007211 */ /* 0x080fe400078f50ff */
[----:B------:R-:W-:Y:S01]  /*0290*/  LEA.HI R20, R3, R25, RZ, 0x5 ;  /* 0x0000001903147211 */ /* 0x000fe200078f28ff */
[----:B------:R-:W-:Y:S01]  /*02a0*/  IMAD.IADD R22, R22, 0x1, -R17 ;  /* 0x0000000116167824 */ /* 0x000fe200078e0a11 */
[----:B------:R-:W-:-:S02]  /*02b0*/  CS2R R16, SRZ ;  /* 0x0000000000107805 */ /* 0x000fc4000001ff00 */
[----:B------:R-:W-:Y:S01]  /*02c0*/  SHF.R.S32.HI R0, RZ, 0xa, R0 ;  /* 0x0000000aff007819 */ /* 0x000fe20000011400 */
[----:B------:R-:W-:-:S03]  /*02d0*/  IMAD.WIDE R6, R22, 0x8, R6 ;  /* 0x0000000816067825 */ /* 0x000fc600078e0206 */
[----:B------:R-:W-:Y:S02]  /*02e0*/  LEA.HI R3, R0, R0, RZ, 0x7 ;  /* 0x0000000000037211 */ /* 0x000fe400078f38ff */
[----:B------:R-:W4:Y:S01]  /*02f0*/  @!P0 LDG.E.EL.128 R16, desc[UR4][R6.64] ;  /* 0x0000000406108981 */ /* 0x000f22000c2e1d00 */
[----:B------:R-:W-:Y:S02]  /*0300*/  SHF.R.S32.HI R20, RZ, 0x5, R20 ;  /* 0x00000005ff147819 */ /* 0x000fe40000011414 */
[----:B------:R-:W-:Y:S02]  /*0310*/  LOP3.LUT R3, R3, 0xffffff80, RZ, 0xc0, !PT ;  /* 0xffffff8003037812 */ /* 0x000fe400078ec0ff */
[----:B------:R-:W-:-:S03]  /*0320*/  LEA.HI R21, R20, R20, RZ, 0x5 ;  /* 0x0000001414157211 */ /* 0x000fc600078f28ff */
[----:B------:R-:W-:Y:S01]  /*0330*/  IMAD.IADD R0, R0, 0x1, -R3 ;  /* 0x0000000100007824 */ /* 0x000fe200078e0a03 */
[----:B------:R-:W-:-:S04]  /*0340*/  LOP3.LUT R3, R21, 0xffffffe0, RZ, 0xc0, !PT ;  /* 0xffffffe015037812 */ /* 0x000fc800078ec0ff */
[----:B------:R-:W-:Y:S01]  /*0350*/  ISETP.GE.AND P1, PT, R0, 0x40, PT ;  /* 0x000000400000780c */ /* 0x000fe20003f26270 */
[----:B------:R-:W-:-:S04]  /*0360*/  IMAD.IADD R3, R20, 0x1, -R3 ;  /* 0x0000000114037824 */ /* 0x000fc800078e0a03 */
[----:B------:R-:W-:-:S08]  /*0370*/  IMAD.WIDE R12, R3, 0x8, R12 ;  /* 0x00000008030c7825 */ /* 0x000fd000078e020c */
[----:B------:R1:W5:Y:S02]  /*0380*/  @!P1 LDG.E.EL.64 R30, desc[UR4][R12.64] ;  /* 0x000000040c1e9981 */ /* 0x000364000c2e1b00 */
[----:B-1----:R-:W-:Y:S02]  /*0390*/  CS2R R12, SRZ ;  /* 0x00000000000c7805 */ /* 0x002fe4000001ff00 */
[----:B------:R-:W-:Y:S01]  /*03a0*/  LEA.HI R24, R24, R5, RZ, 0x11 ;  /* 0x0000000518187211 */ /* 0x000fe200078f88ff */
[----:B------:R-:W-:-:S03]  /*03b0*/  IMAD.SHL.U32 R35, R4, 0x100, RZ ;  /* 0x0000010004237824 */ /* 0x000fc600078e00ff */
[----:B------:R-:W-:-:S05]  /*03c0*/  SHF.R.S32.HI R23, RZ, 0x11, R24 ;  /* 0x00000011ff177819 */ /* 0x000fca0000011418 */
[----:B------:R-:W-:Y:S01]  /*03d0*/  IMAD.SHL.U32 R33, R23, 0x4000, RZ ;  /* 0x0000400017217824 */ /* 0x000fe200078e00ff */
[----:B--2---:R-:W-:Y:S02]  /*03e0*/  SEL R15, R15, RZ, !P0 ;  /* 0x000000ff0f0f7207 */ /* 0x004fe40004000000 */
[----:B------:R-:W-:Y:S02]  /*03f0*/  SEL R21, R14, RZ, !P0 ;  /* 0x000000ff0e157207 */ /* 0x000fe40004000000 */
[----:B------:R-:W-:-:S04]  /*0400*/  SHF.R.U32.HI R20, RZ, 0x1b, R15 ;  /* 0x0000001bff147819 */ /* 0x000fc8000001160f */
[----:B------:R-:W-:-:S04]  /*0410*/  LOP3.LUT R14, R20, 0x10, RZ, 0xc0, !PT ;  /* 0x00000010140e7812 */ /* 0x000fc800078ec0ff */
[----:B------:R-:W-:Y:S02]  /*0420*/  IADD3 R14, P2, R14, R21, RZ ;  /* 0x000000150e0e7210 */ /* 0x000fe40007f5e0ff */
[----:B---3--:R-:W-:-:S03]  /*0430*/  SEL R21, R9, RZ, !P0 ;  /* 0x000000ff09157207 */ /* 0x008fc60004000000 */
[----:B------:R-:W-:Y:S01]  /*0440*/  IMAD.X R27, RZ, RZ, R15, P2 ;  /* 0x000000ffff1b7224 */ /* 0x000fe200010e060f */
[----:B------:R-:W-:Y:S01]  /*0450*/  SEL R20, R8, RZ, !P0 ;  /* 0x000000ff08147207 */ /* 0x000fe20004000000 */
[----:B------:R-:W-:Y:S01]  /*0460*/  IMAD.SHL.U32 R26, R14, 0x40, RZ ;  /* 0x000000400e1a7824 */ /* 0x000fe200078e00ff */
[----:B------:R-:W-:Y:S02]  /*0470*/  SEL R10, R10, RZ, !P0 ;  /* 0x000000ff0a0a7207 */ /* 0x000fe40004000000 */
[----:B------:R-:W-:Y:S02]  /*0480*/  SHF.L.U64.HI R27, R14, 0x6, R27 ;  /* 0x000000060e1b7819 */ /* 0x000fe4000001021b */
[----:B------:R-:W-:Y:S02]  /*0490*/  CS2R R14, SRZ ;  /* 0x00000000000e7805 */ /* 0x000fe4000001ff00 */
[----:B------:R-:W-:Y:S02]  /*04a0*/  SHF.R.U32.HI R9, RZ, 0x19, R21 ;  /* 0x00000019ff097819 */ /* 0x000fe40000011615 */
[----:B------:R-:W-:-:S02]  /*04b0*/  SEL R11, R11, RZ, !P0 ;  /* 0x000000ff0b0b7207 */ /* 0x000fc40004000000 */
[----:B------:R-:W-:Y:S01]  /*04c0*/  LEA R8, P3, R20, UR6, 0x2 ;  /* 0x0000000614087c11 */ /* 0x000fe2000f8610ff */
[----:B------:R-:W2:Y:S01]  /*04d0*/  @!P1 LDG.E.EL.128 R12, desc[UR4][R40.64] ;  /* 0x00000004280c9981 */ /* 0x000ea2000c2e1d00 */
[----:B------:R-:W-:Y:S02]  /*04e0*/  LEA R37, P2, R10, UR6, 0x2 ;  /* 0x000000060a257c11 */ /* 0x000fe4000f8410ff */
[----:B------:R-:W-:Y:S02]  /*04f0*/  LOP3.LUT R9, R9, 0x40, RZ, 0xc0, !PT ;  /* 0x0000004009097812 */ /* 0x000fe400078ec0ff */
[----:B------:R-:W-:Y:S02]  /*0500*/  LEA.HI.X R20, R20, UR7, R21, 0x2, P3 ;  /* 0x0000000714147c11 */ /* 0x000fe400098f1415 */
[----:B------:R-:W-:Y:S02]  /*0510*/  LEA.HI.X R10, R10, UR7, R11, 0x2, P2 ;  /* 0x000000070a0a7c11 */ /* 0x000fe400090f140b */
[----:B------:R-:W-:-:S02]  /*0520*/  IADD3 R8, P2, P3, R26, R8, R9 ;  /* 0x000000081a087210 */ /* 0x000fc40007b5e009 */
[----:B------:R-:W-:Y:S02]  /*0530*/  SHF.R.U32.HI R36, RZ, 0x19, R11 ;  /* 0x00000019ff247819 */ /* 0x000fe4000001160b */
[----:B------:R-:W-:Y:S02]  /*0540*/  IADD3.X R9, R27, R20, RZ, P2, P3 ;  /* 0x000000141b097210 */ /* 0x000fe400017e64ff */
[----:B------:R-:W-:Y:S01]  /*0550*/  LOP3.LUT R36, R36, 0x40, RZ, 0xc0, !PT ;  /* 0x0000004024247812 */ /* 0x000fe200078ec0ff */
[----:B------:R-:W-:-:S03]  /*0560*/  IMAD.WIDE R8, R35, 0x4, R8 ;  /* 0x0000000423087825 */ /* 0x000fc600078e0208 */
[----:B------:R-:W-:-:S04]  /*0570*/  IADD3 R36, P4, P5, R26, R37, R36 ;  /* 0x000000251a247210 */ /* 0x000fc80007d9e024 */
[----:B------:R-:W-:Y:S01]  /*0580*/  IADD3.X R37, R27, R10, RZ, P4, P5 ;  /* 0x0000000a1b257210 */ /* 0x000fe200027ea4ff */
[----:B------:R-:W-:Y:S01]  /*0590*/  IMAD.WIDE R38, R33, 0x4, R8 ;  /* 0x0000000421267825 */ /* 0x000fe200078e0208 */
[----:B------:R-:W-:Y:S02]  /*05a0*/  CS2R R8, SRZ ;  /* 0x0000000000087805 */ /* 0x000fe4000001ff00 */
[----:B------:R-:W-:-:S06]  /*05b0*/  CS2R R10, SRZ ;  /* 0x00000000000a7805 */ /* 0x000fcc000001ff00 */
[----:B------:R1:W3:Y:S01]  /*05c0*/  @!P1 LDG.E.EL.128 R8, desc[UR4][R6.64] ;  /* 0x0000000406089981 */ /* 0x0002e2000c2e1d00 */
[----:B----4-:R-:W-:Y:S02]  /*05d0*/  SEL R32, R16, RZ, !P0 ;  /* 0x000000ff10207207 */ /* 0x010fe40004000000 */
[----:B------:R-:W-:Y:S02]  /*05e0*/  SEL R16, R18, RZ, !P0 ;  /* 0x000000ff12107207 */ /* 0x000fe40004000000 */
[----:B------:R-:W-:Y:S02]  /*05f0*/  SEL R17, R17, RZ, !P0 ;  /* 0x000000ff11117207 */ /* 0x000fe40004000000 */
[----:B------:R-:W-:-:S04]  /*0600*/  LEA R18, P2, R32, UR6, 0x2 ;  /* 0x0000000620127c11 */ /* 0x000fc8000f8410ff */
[--C-:B------:R-:W-:Y:S02]  /*0610*/  LEA.HI.X R32, R32, UR7, R17.reuse, 0x2, P2 ;  /* 0x0000000720207c11 */ /* 0x100fe400090f1411 */
[----:B------:R-:W-:Y:S02]  /*0620*/  SHF.R.U32.HI R17, RZ, 0x19, R17 ;  /* 0x00000019ff117819 */ /* 0x000fe40000011611 */
[----:B------:R-:W-:Y:S02]  /*0630*/  SEL R19, R19, RZ, !P0 ;  /* 0x000000ff13137207 */ /* 0x000fe40004000000 */
[----:B------:R-:W-:-:S04]  /*0640*/  LOP3.LUT R17, R17, 0x40, RZ, 0xc0, !PT ;  /* 0x0000004011117812 */ /* 0x000fc800078ec0ff */
[----:B------:R-:W-:Y:S02]  /*0650*/  IADD3 R18, P2, P3, R26, R18, R17 ;  /* 0x000000121a127210 */ /* 0x000fe40007b5e011 */
[--C-:B------:R-:W-:Y:S02]  /*0660*/  SHF.R.U32.HI R17, RZ, 0x19, R19.reuse ;  /* 0x00000019ff117819 */ /* 0x100fe40000011613 */
[C---:B------:R-:W-:Y:S02]  /*0670*/  LEA R34, P4, R16.reuse, UR6, 0x2 ;  /* 0x0000000610227c11 */ /* 0x040fe4000f8810ff */
[----:B------:R-:W-:Y:S02]  /*0680*/  LOP3.LUT R17, R17, 0x40, RZ, 0xc0, !PT ;  /* 0x0000004011117812 */ /* 0x000fe400078ec0ff */
[----:B-1----:R-:W-:Y:S02]  /*0690*/  LEA.HI.X R6, R16, UR7, R19, 0x2, P4 ;  /* 0x0000000710067c11 */ /* 0x002fe4000a0f1413 */
[----:B------:R-:W-:-:S02]  /*06a0*/  IADD3 R16, P4, P5, R26, R34, R17 ;  /* 0x000000221a107210 */ /* 0x000fc40007d9e011 */
[C---:B------:R-:W-:Y:S02]  /*06b0*/  IADD3.X R19, R27.reuse, R32, RZ, P2, P3 ;  /* 0x000000201b137210 */ /* 0x040fe400017e64ff */
[----:B------:R-:W-:Y:S01]  /*06c0*/  IADD3.X R17, R27, R6, RZ, P4, P5 ;  /* 0x000000061b117210 */ /* 0x000fe200027ea4ff */
[----:B------:R-:W-:Y:S01]  /*06d0*/  IMAD.WIDE R6, R35, 0x4, R18 ;  /* 0x0000000423067825 */ /* 0x000fe200078e0212 */
[----:B-----5:R-:W-:-:S03]  /*06e0*/  SEL R18, R31, RZ, !P1 ;  /* 0x000000ff1f127207 */ /* 0x020fc60004800000 */
[----:B------:R-:W-:Y:S01]  /*06f0*/  IMAD.WIDE R36, R35, 0x4, R36 ;  /* 0x0000000423247825 */ /* 0x000fe200078e0224 */
[----:B------:R-:W-:Y:S02]  /*0700*/  SHF.R.U32.HI R19, RZ, 0x1b, R18 ;  /* 0x0000001bff137819 */ /* 0x000fe40000011612 */
[----:B------:R-:W-:Y:S02]  /*0710*/  CS2R R20, SRZ ;  /* 0x0000000000147805 */ /* 0x000fe4000001ff00 */
[----:B------:R-:W-:Y:S01]  /*0720*/  SEL R32, R30, RZ, !P1 ;  /* 0x000000ff1e207207 */ /* 0x000fe20004800000 */
[----:B------:R-:W-:Y:S01]  /*0730*/  IMAD.WIDE R30, R33, 0x4, R6 ;  /* 0x00000004211e7825 */ /* 0x000fe200078e0206 */
[----:B------:R-:W-:-:S03]  /*0740*/  LOP3.LUT R7, R19, 0x10, RZ, 0xc0, !PT ;  /* 0x0000001013077812 */ /* 0x000fc600078ec0ff */
[----:B------:R-:W-:-:S04]  /*0750*/  IMAD.WIDE R36, R33, 0x4, R36 ;  /* 0x0000000421247825 */ /* 0x000fc800078e0224 */
[----:B------:R-:W-:Y:S01]  /*0760*/  IMAD.WIDE R16, R35, 0x4, R16 ;  /* 0x0000000423107825 */ /* 0x000fe200078e0210 */
[----:B------:R-:W-:Y:S01]  /*0770*/  IADD3 R34, P2, R7, R32, RZ ;  /* 0x0000002007227210 */ /* 0x000fe20007f5e0ff */
[----:B------:R-:W4:Y:S02]  /*0780*/  @!P0 LDG.E.EL R20, desc[UR4][R36.64] ;  /* 0x0000000424148981 */ /* 0x000f24000c2e1900 */
[----:B------:R-:W-:Y:S02]  /*0790*/  IMAD.WIDE R16, R33, 0x4, R16 ;  /* 0x0000000421107825 */ /* 0x000fe400078e0210 */
[----:B------:R-:W5:Y:S02]  /*07a0*/  @!P0 LDG.E.EL R21, desc[UR4][R38.64] ;  /* 0x0000000426158981 */ /* 0x000f64000c2e1900 */
[----:B------:R-:W-:Y:S02]  /*07b0*/  IMAD.MOV.U32 R6, RZ, RZ, RZ ;  /* 0x000000ffff067224 */ /* 0x000fe400078e00ff */
[----:B------:R-:W-:-:S04]  /*07c0*/  IMAD.MOV.U32 R7, RZ, RZ, RZ ;  /* 0x000000ffff077224 */ /* 0x000fc800078e00ff */
[----:B------:R1:W4:Y:S04]  /*07d0*/  @!P0 LDG.E.EL R6, desc[UR4][R30.64] ;  /* 0x000000041e068981 */ /* 0x000328000c2e1900 */
[----:B------:R2:W4:Y:S01]  /*07e0*/  @!P0 LDG.E.EL R7, desc[UR4][R16.64] ;  /* 0x0000000410078981 */ /* 0x000522000c2e1900 */
[----:B01----:R-:W-:-:S04]  /*07f0*/  LEA.HI R31, R28, R25, RZ, 0x11 ;  /* 0x000000191c1f7211 */ /* 0x003fc800078f88ff */
[----:B------:R-:W-:Y:S02]  /*0800*/  SHF.R.S32.HI R28, RZ, 0x11, R31 ;  /* 0x00000011ff1c7819 */ /* 0x000fe4000001141f */
[----:B--2---:R-:W-:Y:S02]  /*0810*/  SEL R19, R13, RZ, !P1 ;  /* 0x000000ff0d137207 */ /* 0x004fe40004800000 */
[----:B------:R-:W-:Y:S02]  /*0820*/  SEL R36, R12, RZ, !P1 ;  /* 0x000000ff0c247207 */ /* 0x000fe40004800000 */
[----:B------:R-:W-:Y:S01]  /*0830*/  SHF.R.U32.HI R33, RZ, 0x19, R19 ;  /* 0x00000019ff217819 */ /* 0x000fe20000011613 */
[----:B------:R-:W-:Y:S01]  /*0840*/  IMAD.X R13, RZ, RZ, R18, P2 ;  /* 0x000000ffff0d7224 */ /* 0x000fe200010e0612 */
[----:B------:R-:W-:Y:S01]  /*0850*/  LEA R32, P2, R36, UR6, 0x2 ;  /* 0x0000000624207c11 */ /* 0x000fe2000f8410ff */
[----:B------:R-:W-:Y:S01]  /*0860*/  IMAD.SHL.U32 R12, R34, 0x40, RZ ;  /* 0x00000040220c7824 */ /* 0x000fe200078e00ff */
[----:B------:R-:W-:-:S02]  /*0870*/  LOP3.LUT R33, R33, 0x40, RZ, 0xc0, !PT ;  /* 0x0000004021217812 */ /* 0x000fc400078ec0ff */
[----:B------:R-:W-:Y:S02]  /*0880*/  SEL R18, R14, RZ, !P1 ;  /* 0x000000ff0e127207 */ /* 0x000fe40004800000 */
[----:B------:R-:W-:Y:S02]  /*0890*/  LEA.HI.X R14, R36, UR7, R19, 0x2, P2 ;  /* 0x00000007240e7c11 */ /* 0x000fe400090f1413 */
[----:B------:R-:W-:Y:S02]  /*08a0*/  SHF.L.U64.HI R13, R34, 0x6, R13 ;  /* 0x00000006220d7819 */ /* 0x000fe4000001020d */
[----:B------:R-:W-:Y:S02]  /*08b0*/  IADD3 R32, P2, P3, R12, R32, R33 ;  /* 0x000000200c207210 */ /* 0x000fe40007b5e021 */
[----:B------:R-:W-:Y:S01]  /*08c0*/  SEL R35, R15, RZ, !P1 ;  /* 0x000000ff0f237207 */ /* 0x000fe20004800000 */
[----:B------:R-:W-:Y:S01]  /*08d0*/  IMAD.SHL.U32 R15, R0, 0x100, RZ ;  /* 0x00000100000f7824 */ /* 0x000fe200078e00ff */
[----:B------:R-:W-:-:S02]  /*08e0*/  IADD3.X R33, R13, R14, RZ, P2, P3 ;  /* 0x0000000e0d217210 */ /* 0x000fc400017e64ff */
[----:B------:R-:W-:Y:S01]  /*08f0*/  SHF.R.U32.HI R17, RZ, 0x19, R35 ;  /* 0x00000019ff117819 */ /* 0x000fe20000011623 */
[----:B------:R-:W-:Y:S01]  /*0900*/  IMAD.SHL.U32 R14, R28, 0x4000, RZ ;  /* 0x000040001c0e7824 */ /* 0x000fe200078e00ff */
[C---:B------:R-:W-:Y:S01]  /*0910*/  LEA R19, P4, R18.reuse, UR6, 0x2 ;  /* 0x0000000612137c11 */ /* 0x040fe2000f8810ff */
[----:B------:R-:W-:Y:S01]  /*0920*/  IMAD.WIDE R32, R15, 0x4, R32 ;  /* 0x000000040f207825 */ /* 0x000fe200078e0220 */
[----:B------:R-:W-:Y:S02]  /*0930*/  LOP3.LUT R17, R17, 0x40, RZ, 0xc0, !PT ;  /* 0x0000004011117812 */ /* 0x000fe400078ec0ff */
[----:B------:R-:W-:Y:S02]  /*0940*/  LEA.HI.X R18, R18, UR7, R35, 0x2, P4 ;  /* 0x0000000712127c11 */ /* 0x000fe4000a0f1423 */
[----:B---3--:R-:W-:Y:S01]  /*0950*/  SEL R37, R9, RZ, !P1 ;  /* 0x000000ff09257207 */ /* 0x008fe20004800000 */
[----:B------:R-:W-:Y:S01]  /*0960*/  IMAD.WIDE R34, R14, 0x4, R32 ;  /* 0x000000040e227825 */ /* 0x000fe200078e0220 */
[----:B------:R-:W-:-:S02]  /*0970*/  IADD3 R16, P2, P3, R12, R19, R17 ;  /* 0x000000130c107210 */ /* 0x000fc40007b5e011 */
[----:B------:R-:W-:Y:S02]  /*0980*/  SEL R30, R8, RZ, !P1 ;  /* 0x000000ff081e7207 */ /* 0x000fe40004800000 */
[----:B------:R-:W-:Y:S02]  /*0990*/  SHF.R.U32.HI R33, RZ, 0x19, R37 ;  /* 0x00000019ff217819 */ /* 0x000fe40000011625 */
[----:B------:R-:W-:Y:S02]  /*09a0*/  IADD3.X R17, R13, R18, RZ, P2, P3 ;  /* 0x000000120d117210 */ /* 0x000fe400017e64ff */
[C---:B------:R-:W-:Y:S02]  /*09b0*/  LEA R18, P2, R30.reuse, UR6, 0x2 ;  /* 0x000000061e127c11 */ /* 0x040fe4000f8410ff */
[----:B------:R-:W-:Y:S01]  /*09c0*/  LOP3.LUT R33, R33, 0x40, RZ, 0xc0, !PT ;  /* 0x0000004021217812 */ /* 0x000fe200078ec0ff */
[----:B------:R-:W-:Y:S01]  /*09d0*/  IMAD.WIDE R8, R15, 0x4, R16 ;  /* 0x000000040f087825 */ /* 0x000fe200078e0210 */
[----:B------:R-:W-:-:S02]  /*09e0*/  LEA.HI.X R30, R30, UR7, R37, 0x2, P2 ;  /* 0x000000071e1e7c11 */ /* 0x000fc400090f1425 */
[----:B------:R-:W-:Y:S02]  /*09f0*/  IADD3 R16, P2, P3, R12, R18, R33 ;  /* 0x000000120c107210 */ /* 0x000fe40007b5e021 */
[----:B------:R-:W0:Y:S02]  /*0a00*/  LDC.64 R32, c[0x0][0x230] ;  /* 0x00008c00ff207b82 */ /* 0x000e240000000a00 */
[----:B------:R-:W-:Y:S02]  /*0a10*/  IADD3.X R17, R13, R30, RZ, P2, P3 ;  /* 0x0000001e0d117210 */ /* 0x000fe400017e64ff */
[----:B------:R-:W-:Y:S01]  /*0a20*/  SEL R10, R10, RZ, !P1 ;  /* 0x000000ff0a0a7207 */ /* 0x000fe20004800000 */
[----:B------:R-:W-:Y:S02]  /*0a30*/  IMAD.MOV.U32 R18, RZ, RZ, RZ ;  /* 0x000000ffff127224 */ /* 0x000fe400078e00ff */
[----:B------:R-:W-:Y:S01]  /*0a40*/  IMAD.WIDE R16, R15, 0x4, R16 ;  /* 0x000000040f107825 */ /* 0x000fe200078e0210 */
[----:B------:R-:W-:-:S02]  /*0a50*/  SEL R11, R11, RZ, !P1 ;  /* 0x000000ff0b0b7207 */ /* 0x000fc40004800000 */
[----:B------:R-:W-:Y:S01]  /*0a60*/  LEA R36, P2, R10, UR6, 0x2 ;  /* 0x000000060a247c11 */ /* 0x000fe2000f8410ff */
[----:B------:R-:W-:Y:S02]  /*0a70*/  IMAD.MOV.U32 R19, RZ, RZ, RZ ;  /* 0x000000ffff137224 */ /* 0x000fe400078e00ff */
[----:B------:R-:W-:Y:S01]  /*0a80*/  IMAD.WIDE R8, R14, 0x4, R8 ;  /* 0x000000040e087825 */ /* 0x000fe200078e0208 */
[----:B------:R-:W-:-:S03]  /*0a90*/  SHF.R.U32.HI R37, RZ, 0x19, R11 ;  /* 0x00000019ff257819 */ /* 0x000fc6000001160b */
[----:B------:R-:W-:Y:S01]  /*0aa0*/  IMAD.WIDE R38, R14, 0x4, R16 ;  /* 0x000000040e267825 */ /* 0x000fe200078e0210 */
[----:B------:R1:W2:Y:S01]  /*0ab0*/  @!P1 LDG.E.EL R18, desc[UR4][R8.64] ;  /* 0x0000000408129981 */ /* 0x0002a2000c2e1900 */
[----:B------:R-:W-:Y:S02]  /*0ac0*/  LEA.HI.X R16, R10, UR7, R11, 0x2, P2 ;  /* 0x000000070a107c11 */ /* 0x000fe400090f140b */
[----:B------:R-:W-:Y:S01]  /*0ad0*/  CS2R R10, SRZ ;  /* 0x00000000000a7805 */ /* 0x000fe2000001ff00 */
[----:B------:R0:W3:Y:S01]  /*0ae0*/  @!P1 LDG.E.EL R19, desc[UR4][R34.64] ;  /* 0x0000000422139981 */ /* 0x0000e2000c2e1900 */
[----:B-1----:R-:W-:Y:S01]  /*0af0*/  CS2R R8, SRZ ;  /* 0x0000000000087805 */ /* 0x002fe2000001ff00 */
[----:B0-----:R-:W-:-:S05]  /*0b00*/  IMAD.WIDE R34, R29, 0x8, R32 ;  /* 0x000000081d227825 */ /* 0x001fca00078e0220 */
[----:B------:R-:W2:Y:S01]  /*0b10*/  @!P0 LDG.E.EL.128 R8, desc[UR4][R34.64] ;  /* 0x0000000422088981 */ /* 0x000ea2000c2e1d00 */
[----:B------:R-:W-:-:S04]  /*0b20*/  LOP3.LUT R37, R37, 0x40, RZ, 0xc0, !PT ;  /* 0x0000004025257812 */ /* 0x000fc800078ec0ff */
[----:B------:R-:W-:-:S04]  /*0b30*/  IADD3 R36, P2, P3, R12, R36, R37 ;  /* 0x000000240c247210 */ /* 0x000fc80007b5e025 */
[----:B------:R-:W-:-:S03]  /*0b40*/  IADD3.X R37, R13, R16, RZ, P2, P3 ;  /* 0x000000100d257210 */ /* 0x000fc600017e64ff */
[----:B------:R-:W-:-:S04]  /*0b50*/  IMAD.WIDE R36, R15, 0x4, R36 ;  /* 0x000000040f247825 */ /* 0x000fc800078e0224 */
[----:B------:R-:W-:Y:S02]  /*0b60*/  IMAD.MOV.U32 R16, RZ, RZ, RZ ;  /* 0x000000ffff107224 */ /* 0x000fe400078e00ff */
[----:B------:R-:W-:Y:S01]  /*0b70*/  IMAD.WIDE R14, R14, 0x4, R36 ;  /* 0x000000040e0e7825 */ /* 0x000fe200078e0224 */
[----:B------:R-:W-:-:S04]  /*0b80*/  SHF.R.S32.HI R36, RZ, 0x1f, R5 ;  /* 0x0000001fff247819 */ /* 0x000fc80000011405 */
[----:B------:R-:W-:Y:S01]  /*0b90*/  LEA.HI R36, R36, R5, RZ, 0x11 ;  /* 0x0000000524247211 */ /* 0x000fe200078f88ff */
[----:B------:R0:W3:Y:S01]  /*0ba0*/  @!P1 LDG.E.EL R16, desc[UR4][R14.64] ;  /* 0x000000040e109981 */ /* 0x0000e2000c2e1900 */
[----:B------:R-:W-:-:S04]  /*0bb0*/  IMAD.WIDE R32, R22, 0x8, R32 ;  /* 0x0000000816207825 */ /* 0x000fc800078e0220 */
[----:B0-----:R-:W-:Y:S01]  /*0bc0*/  IMAD.MOV.U32 R14, RZ, RZ, RZ ;  /* 0x000000ffff0e7224 */ /* 0x001fe200078e00ff */
[----:B--2---:R-:W-:Y:S02]  /*0bd0*/  SEL R29, R9, RZ, !P0 ;  /* 0x000000ff091d7207 */ /* 0x004fe40004000000 */
[----:B------:R-:W-:Y:S02]  /*0be0*/  SEL R30, R8, RZ, !P0 ;  /* 0x000000ff081e7207 */ /* 0x000fe40004000000 */
[----:B------:R-:W-:Y:S02]  /*0bf0*/  SHF.R.U32.HI R9, RZ, 0x19, R29 ;  /* 0x00000019ff097819 */ /* 0x000fe4000001161d */
[----:B------:R-:W-:Y:S02]  /*0c00*/  LEA R8, P2, R30, UR6, 0x2 ;  /* 0x000000061e087c11 */ /* 0x000fe4000f8410ff */
[----:B------:R-:W-:Y:S02]  /*0c10*/  LOP3.LUT R9, R9, 0x40, RZ, 0xc0, !PT ;  /* 0x0000004009097812 */ /* 0x000fe400078ec0ff */
[----:B------:R-:W-:-:S02]  /*0c20*/  SEL R15, R11, RZ, !P0 ;  /* 0x000000ff0b0f7207 */ /* 0x000fc40004000000 */
[----:B------:R-:W-:Y:S02]  /*0c30*/  LEA.HI.X R30, R30, UR7, R29, 0x2, P2 ;  /* 0x000000071e1e7c11 */ /* 0x000fe400090f141d */
[----:B------:R-:W-:Y:S02]  /*0c40*/  IADD3 R8, P2, P3, R26, R8, R9 ;  /* 0x000000081a087210 */ /* 0x000fe40007b5e009 */
[----:B------:R-:W-:Y:S02]  /*0c50*/  SHF.R.S32.HI R29, RZ, 0x11, R36 ;  /* 0x00000011ff1d7819 */ /* 0x000fe40000011424 */
[----:B------:R-:W-:Y:S02]  /*0c60*/  SEL R36, R10, RZ, !P0 ;  /* 0x000000ff0a247207 */ /* 0x000fe40004000000 */
[----:B------:R-:W-:Y:S02]  /*0c70*/  SHF.R.U32.HI R11, RZ, 0x19, R15 ;  /* 0x00000019ff0b7819 */ /* 0x000fe4000001160f */
[----:B------:R-:W-:-:S02]  /*0c80*/  IADD3.X R9, R27, R30, RZ, P2, P3 ;  /* 0x0000001e1b097210 */ /* 0x000fc400017e64ff */
[----:B------:R-:W-:Y:S02]  /*0c90*/  LEA R10, P2, R36, UR6, 0x2 ;  /* 0x00000006240a7c11 */ /* 0x000fe4000f8410ff */
[----:B------:R-:W-:Y:S01]  /*0ca0*/  LOP3.LUT R11, R11, 0x40, RZ, 0xc0, !PT ;  /* 0x000000400b0b7812 */ /* 0x000fe200078ec0ff */
[----:B------:R-:W-:Y:S01]  /*0cb0*/  IMAD.SHL.U32 R30, R4, 0x100, RZ ;  /* 0x00000100041e7824 */ /* 0x000fe200078e00ff */
[----:B------:R-:W-:Y:S02]  /*0cc0*/  LEA.HI.X R36, R36, UR7, R15, 0x2, P2 ;  /* 0x0000000724247c11 */ /* 0x000fe400090f140f */
[----:B------:R-:W-:Y:S01]  /*0cd0*/  IADD3 R10, P2, P3, R26, R10, R11 ;  /* 0x0000000a1a0a7210 */ /* 0x000fe20007b5e00b */
[----:B------:R-:W-:-:S03]  /*0ce0*/  IMAD.WIDE R8, R30, 0x4, R8 ;  /* 0x000000041e087825 */ /* 0x000fc600078e0208 */
[----:B------:R-:W-:Y:S01]  /*0cf0*/  IADD3.X R11, R27, R36, RZ, P2, P3 ;  /* 0x000000241b0b7210 */ /* 0x000fe200017e64ff */
[----:B------:R-:W-:Y:S02]  /*0d00*/  IMAD.SHL.U32 R29, R29, 0x4000, RZ ;  /* 0x000040001d1d7824 */ /* 0x000fe400078e00ff */
[----:B------:R-:W-:-:S04]  /*0d10*/  IMAD.WIDE R10, R30, 0x4, R10 ;  /* 0x000000041e0a7825 */ /* 0x000fc800078e020a */
[----:B------:R-:W-:-:S04]  /*0d20*/  IMAD.WIDE R8, R29, 0x4, R8 ;  /* 0x000000041d087825 */ /* 0x000fc800078e0208 */
[----:B------:R-:W-:Y:S01]  /*0d30*/  IMAD.WIDE R36, R29, 0x4, R10 ;  /* 0x000000041d247825 */ /* 0x000fe200078e020a */
[----:B------:R0:W2:Y:S01]  /*0d40*/  @!P0 LDG.E.EL R14, desc[UR4][R8.64] ;  /* 0x00000004080e8981 */ /* 0x0000a2000c2e1900 */
[----:B------:R-:W-:Y:S02]  /*0d50*/  CS2R R10, SRZ ;  /* 0x00000000000a7805 */ /* 0x000fe4000001ff00 */
[----:B0-----:R-:W-:-:S06]  /*0d60*/  CS2R R8, SRZ ;  /* 0x0000000000087805 */ /* 0x001fcc000001ff00 */
[----:B------:R-:W2:Y:S01]  /*0d70*/  @!P0 LDG.E.EL.128 R8, desc[UR4][R32.64] ;  /* 0x0000000420088981 */ /* 0x000ea2000c2e1d00 */
[----:B------:R-:W-:Y:S01]  /*0d80*/  IMAD.U32 R28, R28, 0x10000, RZ ;  /* 0x000100001c1c7824 */ /* 0x000fe200078e00ff */
[----:B------:R-:W-:-:S04]  /*0d90*/  LOP3.LUT R22, R31, 0xfffe0000, RZ, 0xc0, !PT ;  /* 0xfffe00001f167812 */ /* 0x000fc800078ec0ff */
[----:B------:R-:W-:Y:S01]  /*0da0*/  IADD3 R22, R28, R25, -R22 ;  /* 0x000000191c167210 */ /* 0x000fe20007ffe816 */
[----:B------:R-:W-:-:S06]  /*0db0*/  IMAD.MOV.U32 R15, RZ, RZ, RZ ;  /* 0x000000ffff0f7224 */ /* 0x000fcc00078e00ff */
[----:B------:R0:W3:Y:S01]  /*0dc0*/  @!P0 LDG.E.EL R15, desc[UR4][R36.64] ;  /* 0x00000004240f8981 */ /* 0x0000e2000c2e1900 */
[----:B--2---:R-:W-:Y:S02]  /*0dd0*/  SEL R28, R8, RZ, !P0 ;  /* 0x000000ff081c7207 */ /* 0x004fe40004000000 */
[----:B------:R-:W-:Y:S02]  /*0de0*/  SEL R9, R9, RZ, !P0 ;  /* 0x000000ff09097207 */ /* 0x000fe40004000000 */
[----:B------:R-:W-:-:S04]  /*0df0*/  LEA R8, P2, R28, UR6, 0x2 ;  /* 0x000000061c087c11 */ /* 0x000fc8000f8410ff */
[--C-:B------:R-:W-:Y:S02]  /*0e00*/  LEA.HI.X R28, R28, UR7, R9.reuse, 0x2, P2 ;  /* 0x000000071c1c7c11 */ /* 0x100fe400090f1409 */
[----:B------:R-:W-:-:S04]  /*0e10*/  SHF.R.U32.HI R9, RZ, 0x19, R9 ;  /* 0x00000019ff097819 */ /* 0x000fc80000011609 */
[----:B------:R-:W-:Y:S02]  /*0e20*/  LOP3.LUT R9, R9, 0x40, RZ, 0xc0, !PT ;  /* 0x0000004009097812 */ /* 0x000fe400078ec0ff */
[----:B------:R-:W-:Y:S02]  /*0e30*/  SEL R31, R11, RZ, !P0 ;  /* 0x000000ff0b1f7207 */ /* 0x000fe40004000000 */
[----:B------:R-:W-:Y:S02]  /*0e40*/  IADD3 R8, P2, P3, R26, R8, R9 ;  /* 0x000000081a087210 */ /* 0x000fe40007b5e009 */
[----:B------:R-:W-:Y:S02]  /*0e50*/  SEL R10, R10, RZ, !P0 ;  /* 0x000000ff0a0a7207 */ /* 0x000fe40004000000 */
[----:B------:R-:W-:Y:S02]  /*0e60*/  IADD3.X R9, R27, R28, RZ, P2, P3 ;  /* 0x0000001c1b097210 */ /* 0x000fe400017e64ff */
[----:B------:R-:W-:-:S02]  /*0e70*/  SHF.R.U32.HI R28, RZ, 0x19, R31 ;  /* 0x00000019ff1c7819 */ /* 0x000fc4000001161f */
[----:B------:R-:W-:Y:S02]  /*0e80*/  LEA R11, P4, R10, UR6, 0x2 ;  /* 0x000000060a0b7c11 */ /* 0x000fe4000f8810ff */
[----:B------:R-:W-:Y:S01]  /*0e90*/  LOP3.LUT R28, R28, 0x40, RZ, 0xc0, !PT ;  /* 0x000000401c1c7812 */ /* 0x000fe200078ec0ff */
[----:B------:R-:W-:Y:S01]  /*0ea0*/  IMAD.WIDE R8, R30, 0x4, R8 ;  /* 0x000000041e087825 */ /* 0x000fe200078e0208 */
[----:B------:R-:W-:Y:S02]  /*0eb0*/  LEA.HI.X R10, R10, UR7, R31, 0x2, P4 ;  /* 0x000000070a0a7c11 */ /* 0x000fe4000a0f141f */
[----:B------:R-:W-:Y:S01]  /*0ec0*/  IADD3 R26, P2, P3, R26, R11, R28 ;  /* 0x0000000b1a1a7210 */ /* 0x000fe20007b5e01c */
[----:B0-----:R-:W-:-:S03]  /*0ed0*/  IMAD.WIDE R36, R29, 0x4, R8 ;  /* 0x000000041d247825 */ /* 0x001fc600078e0208 */
[----:B------:R-:W-:Y:S02]  /*0ee0*/  IADD3.X R27, R27, R10, RZ, P2, P3 ;  /* 0x0000000a1b1b7210 */ /* 0x000fe400017e64ff */
[----:B------:R-:W-:Y:S02]  /*0ef0*/  CS2R R8, SRZ ;  /* 0x0000000000087805 */ /* 0x000fe4000001ff00 */
[----:B------:R-:W-:-:S06]  /*0f00*/  CS2R R10, SRZ ;  /* 0x00000000000a7805 */ /* 0x000fcc000001ff00 */
[----:B------:R0:W2:Y:S01]  /*0f10*/  @!P1 LDG.E.EL.128 R8, desc[UR4][R34.64] ;  /* 0x0000000422089981 */ /* 0x0000a2000c2e1d00 */
[----:B------:R-:W-:-:S04]  /*0f20*/  IMAD.WIDE R30, R30, 0x4, R26 ;  /* 0x000000041e1e7825 */ /* 0x000fc800078e021a */
[----:B------:R-:W-:Y:S02]  /*0f30*/  IMAD.MOV.U32 R28, RZ, RZ, RZ ;  /* 0x000000ffff1c7224 */ /* 0x000fe400078e00ff */
[----:B------:R-:W-:-:S04]  /*0f40*/  IMAD.WIDE R30, R29, 0x4, R30 ;  /* 0x000000041d1e7825 */ /* 0x000fc800078e021e */
[----:B------:R-:W3:Y:S01]  /*0f50*/  @!P0 LDG.E.EL R28, desc[UR4][R36.64] ;  /* 0x00000004241c8981 */ /* 0x000ee2000c2e1900 */
[----:B------:R-:W-:-:S06]  /*0f60*/  IMAD.MOV.U32 R29, RZ, RZ, RZ ;  /* 0x000000ffff1d7224 */ /* 0x000fcc00078e00ff */
[----:B------:R1:W3:Y:S01]  /*0f70*/  @!P0 LDG.E.EL R29, desc[UR4][R30.64] ;  /* 0x000000041e1d8981 */ /* 0x0002e2000c2e1900 */
[----:B0-----:R-:W-:Y:S02]  /*0f80*/  IMAD.SHL.U32 R35, R0, 0x100, RZ ;  /* 0x0000010000237824 */ /* 0x001fe400078e00ff */
[----:B-1----:R-:W-:Y:S01]  /*0f90*/  IMAD.MOV.U32 R30, RZ, RZ, RZ ;  /* 0x000000ffff1e7224 */ /* 0x002fe200078e00ff */
[----:B--2---:R-:W-:Y:S02]  /*0fa0*/  SEL R27, R9, RZ, !P1 ;  /* 0x000000ff091b7207 */ /* 0x004fe40004800000 */
[----:B------:R-:W-:Y:S02]  /*0fb0*/  SEL R26, R8, RZ, !P1 ;  /* 0x000000ff081a7207 */ /* 0x000fe40004800000 */
[----:B------:R-:W-:Y:S02]  /*0fc0*/  SHF.R.U32.HI R9, RZ, 0x19, R27 ;  /* 0x00000019ff097819 */ /* 0x000fe4000001161b */
[----:B------:R-:W-:-:S02]  /*0fd0*/  LEA R8, P2, R26, UR6, 0x2 ;  /* 0x000000061a087c11 */ /* 0x000fc4000f8410ff */
[----:B------:R-:W-:Y:S02]  /*0fe0*/  LOP3.LUT R9, R9, 0x40, RZ, 0xc0, !PT ;  /* 0x0000004009097812 */ /* 0x000fe400078ec0ff */
[----:B------:R-:W-:Y:S01]  /*0ff0*/  LEA.HI.X R36, R26, UR7, R27, 0x2, P2 ;  /* 0x000000071a247c11 */ /* 0x000fe200090f141b */
[----:B------:R-:W-:Y:S01]  /*1000*/  VIADD R26, R5, 0x200 ;  /* 0x00000200051a7836 */ /* 0x000fe20000000000 */
[----:B------:R-:W-:Y:S02]  /*1010*/  IADD3 R8, P2, P3, R12, R8, R9 ;  /* 0x000000080c087210 */ /* 0x000fe40007b5e009 */
[----:B------:R-:W-:Y:S02]  /*1020*/  SHF.R.S32.HI R9, RZ, 0x1f, R25 ;  /* 0x0000001fff097819 */ /* 0x000fe40000011419 */
[----:B------:R-:W-:Y:S02]  /*1030*/  SEL R31, R11, RZ, !P1 ;  /* 0x000000ff0b1f7207 */ /* 0x000fe40004800000 */
[----:B------:R-:W-:-:S02]  /*1040*/  LEA.HI R27, R9, R25, RZ, 0xa ;  /* 0x00000019091b7211 */ /* 0x000fc400078f50ff */
[----:B------:R-:W-:Y:S02]  /*1050*/  LEA.HI R25, R9, R26, RZ, 0x11 ;  /* 0x0000001a09197211 */ /* 0x000fe400078f88ff */
[----:B------:R-:W-:Y:S02]  /*1060*/  IADD3.X R9, R13, R36, RZ, P2, P3 ;  /* 0x000000240d097210 */ /* 0x000fe400017e64ff */
[----:B------:R-:W-:Y:S02]  /*1070*/  SEL R36, R10, RZ, !P1 ;  /* 0x000000ff0a247207 */ /* 0x000fe40004800000 */
[----:B------:R-:W-:Y:S02]  /*1080*/  SHF.R.U32.HI R11, RZ, 0x19, R31 ;  /* 0x00000019ff0b7819 */ /* 0x000fe4000001161f */
[----:B------:R-:W-:Y:S02]  /*1090*/  LEA R10, P2, R36, UR6, 0x2 ;  /* 0x00000006240a7c11 */ /* 0x000fe4000f8410ff */
[----:B------:R-:W-:-:S02]  /*10a0*/  LOP3.LUT R11, R11, 0x40, RZ, 0xc0, !PT ;  /* 0x000000400b0b7812 */ /* 0x000fc400078ec0ff */
[----:B------:R-:W-:Y:S02]  /*10b0*/  LEA.HI.X R36, R36, UR7, R31, 0x2, P2 ;  /* 0x0000000724247c11 */ /* 0x000fe400090f141f */
[----:B------:R-:W-:Y:S02]  /*10c0*/  IADD3 R10, P2, P3, R12, R10, R11 ;  /* 0x0000000a0c0a7210 */ /* 0x000fe40007b5e00b */
[----:B------:R-:W-:Y:S01]  /*10d0*/  SHF.R.S32.HI R25, RZ, 0x11, R25 ;  /* 0x00000011ff197819 */ /* 0x000fe20000011419 */
[----:B------:R-:W-:Y:S01]  /*10e0*/  IMAD.WIDE R8, R35, 0x4, R8 ;  /* 0x0000000423087825 */ /* 0x000fe200078e0208 */
[----:B------:R-:W-:-:S03]  /*10f0*/  IADD3.X R11, R13, R36, RZ, P2, P3 ;  /* 0x000000240d0b7210 */ /* 0x000fc600017e64ff */
        /* <DEDUP_REMOVED lines=8> */
[----:B------:R-:W-:Y:S01]  /*1180*/  IMAD.MOV.U32 R17, RZ, RZ, RZ ;  /* 0x000000ffff117224 */ /* 0x000fe200078e00ff */
[----:B------:R-:W-:Y:S01]  /*1190*/  LOP3.LUT R24, R24, 0xfffe0000, RZ, 0xc0, !PT ;  /* 0xfffe000018187812 */ /* 0x000fe200078ec0ff */
[----:B------:R-:W-:-:S04]  /*11a0*/  IMAD.U32 R23, R23, 0x10000, RZ ;  /* 0x0001000017177824 */ /* 0x000fc800078e00ff */
[----:B------:R2:W3:Y:S01]  /*11b0*/  @!P1 LDG.E.EL R17, desc[UR4][R38.64] ;  /* 0x0000000426119981 */ /* 0x0004e2000c2e1900 */
[----:B------:R-:W-:Y:S01]  /*11c0*/  IADD3 R23, R23, R5, -R24 ;  /* 0x0000000517177210 */ /* 0x000fe20007ffe818 */
[----:B------:R-:W-:-:S06]  /*11d0*/  IMAD.MOV.U32 R31, RZ, RZ, RZ ;  /* 0x000000ffff1f7224 */ /* 0x000fcc00078e00ff */
[----:B------:R0:W3:Y:S01]  /*11e0*/  @!P1 LDG.E.EL R31, desc[UR4][R36.64] ;  /* 0x00000004241f9981 */ /* 0x0000e2000c2e1900 */
[----:B--2---:R-:W-:Y:S02]  /*11f0*/  SEL R39, R9, RZ, !P1 ;  /* 0x000000ff09277207 */ /* 0x004fe40004800000 */
[----:B------:R-:W-:Y:S02]  /*1200*/  SEL R24, R8, RZ, !P1 ;  /* 0x000000ff08187207 */ /* 0x000fe40004800000 */
[----:B------:R-:W-:Y:S02]  /*1210*/  SHF.R.U32.HI R8, RZ, 0x19, R39 ;  /* 0x00000019ff087819 */ /* 0x000fe40000011627 */
[----:B------:R-:W-:Y:S02]  /*1220*/  LEA R9, P2, R24, UR6, 0x2 ;  /* 0x0000000618097c11 */ /* 0x000fe4000f8410ff */
[----:B------:R-:W-:Y:S02]  /*1230*/  LOP3.LUT R8, R8, 0x40, RZ, 0xc0, !PT ;  /* 0x0000004008087812 */ /* 0x000fe400078ec0ff */
[----:B------:R-:W-:-:S02]  /*1240*/  SEL R11, R11, RZ, !P1 ;  /* 0x000000ff0b0b7207 */ /* 0x000fc40004800000 */
[----:B------:R-:W-:Y:S02]  /*1250*/  LEA.HI.X R24, R24, UR7, R39, 0x2, P2 ;  /* 0x0000000718187c11 */ /* 0x000fe400090f1427 */
[----:B------:R-:W-:Y:S01]  /*1260*/  IADD3 R8, P2, P3, R12, R9, R8 ;  /* 0x000000090c087210 */ /* 0x000fe20007b5e008 */
[----:B------:R-:W1:Y:S01]  /*1270*/  LDC.64 R38, c[0x0][0x210] ;  /* 0x00008400ff267b82 */ /* 0x000e620000000a00 */
[----:B------:R-:W-:Y:S02]  /*1280*/  SEL R10, R10, RZ, !P1 ;  /* 0x000000ff0a0a7207 */ /* 0x000fe40004800000 */
[----:B------:R-:W-:Y:S02]  /*1290*/  SHF.R.U32.HI R9, RZ, 0x19, R11 ;  /* 0x00000019ff097819 */ /* 0x000fe4000001160b */
[----:B------:R-:W-:Y:S02]  /*12a0*/  LEA R32, P4, R10, UR6, 0x2 ;  /* 0x000000060a207c11 */ /* 0x000fe4000f8810ff */
[----:B------:R-:W-:-:S04]  /*12b0*/  LOP3.LUT R9, R9, 0x40, RZ, 0xc0, !PT ;  /* 0x0000004009097812 */ /* 0x000fc800078ec0ff */
[----:B------:R-:W-:Y:S02]  /*12c0*/  IADD3 R12, P5, P6, R12, R32, R9 ;  /* 0x000000200c0c7210 */ /* 0x000fe40007ebe009 */
[----:B------:R-:W-:Y:S02]  /*12d0*/  IADD3.X R9, R13, R24, RZ, P2, P3 ;  /* 0x000000180d097210 */ /* 0x000fe400017e64ff */
[----:B------:R-:W-:Y:S01]  /*12e0*/  LEA.HI.X R10, R10, UR7, R11, 0x2, P4 ;  /* 0x000000070a0a7c11 */ /* 0x000fe2000a0f140b */
[----:B------:R-:W-:Y:S01]  /*12f0*/  IMAD.MOV.U32 R32, RZ, RZ, RZ ;  /* 0x000000ffff207224 */ /* 0x000fe200078e00ff */
[----:B------:R-:W-:Y:S01]  /*1300*/  SHF.R.S32.HI R24, RZ, 0x1f, R5 ;  /* 0x0000001fff187819 */ /* 0x000fe20000011405 */
[----:B------:R-:W-:Y:S01]  /*1310*/  IMAD.WIDE R8, R35, 0x4, R8 ;  /* 0x0000000423087825 */ /* 0x000fe200078e0208 */
[----:B------:R-:W-:Y:S01]  /*1320*/  IADD3.X R13, R13, R10, RZ, P5, P6 ;  /* 0x0000000a0d0d7210 */ /* 0x000fe20002fec4ff */
[----:B------:R-:W-:Y:S02]  /*1330*/  ULDC.64 UR6, c[0x0][0x248] ;  /* 0x0000920000067ab9 */ /* 0x000fe40000000a00 */
[----:B------:R-:W-:-:S02]  /*1340*/  IMAD.WIDE R10, R34, 0x4, R8 ;  /* 0x00000004220a7825 */ /* 0x000fc400078e0208 */
[----:B------:R-:W2:Y:S01]  /*1350*/  LDC.64 R8, c[0x0][0x238] ;  /* 0x00008e00ff087b82 */ /* 0x000ea20000000a00 */
[----:B------:R-:W-:Y:S01]  /*1360*/  LEA.HI R33, R24, R5, RZ, 0x5 ;  /* 0x0000000518217211 */ /* 0x000fe200078f28ff */
[----:B------:R-:W-:Y:S01]  /*1370*/  IMAD.WIDE R12, R35, 0x4, R12 ;  /* 0x00000004230c7825 */ /* 0x000fe200078e020c */
[----:B------:R3:W4:Y:S02]  /*1380*/  @!P1 LDG.E.EL R32, desc[UR4][R10.64] ;  /* 0x000000040a209981 */ /* 0x000724000c2e1900 */
[----:B0-----:R-:W-:-:S05]  /*1390*/  LOP3.LUT R36, R33, 0xffffffe0, RZ, 0xc0, !PT ;  /* 0xffffffe021247812 */ /* 0x001fca00078ec0ff */
[----:B------:R-:W-:Y:S02]  /*13a0*/  IMAD.IADD R35, R5, 0x1, -R36 ;  /* 0x0000000105237824 */ /* 0x000fe400078e0a24 */
[----:B------:R-:W-:Y:S01]  /*13b0*/  IMAD.WIDE R12, R34, 0x4, R12 ;  /* 0x00000004220c7825 */ /* 0x000fe200078e020c */
[----:B---3--:R-:W-:-:S03]  /*13c0*/  CS2R R10, SRZ ;  /* 0x00000000000a7805 */ /* 0x008fc6000001ff00 */
[----:B--2---:R-:W-:Y:S01]  /*13d0*/  IMAD.WIDE R34, R35, 0x4, R8 ;  /* 0x0000000423227825 */ /* 0x004fe200078e0208 */
[----:B------:R-:W-:-:S06]  /*13e0*/  CS2R R8, SRZ ;  /* 0x0000000000087805 */ /* 0x000fcc000001ff00 */
[----:B------:R-:W2:Y:S01]  /*13f0*/  @!P0 LDG.E.EL.128 R8, desc[UR4][R34.64] ;  /* 0x0000000422088981 */ /* 0x000ea2000c2e1d00 */
[----:B-----5:R-:W-:Y:S02]  /*1400*/  SEL R21, R21, RZ, !P0 ;  /* 0x000000ff15157207 */ /* 0x020fe40004000000 */
[----:B------:R-:W-:Y:S02]  /*1410*/  SEL R14, R14, RZ, !P0 ;  /* 0x000000ff0e0e7207 */ /* 0x000fe40004000000 */
[----:B----4-:R-:W-:Y:S02]  /*1420*/  SEL R20, R20, RZ, !P0 ;  /* 0x000000ff14147207 */ /* 0x010fe40004000000 */
[----:B------:R-:W-:Y:S01]  /*1430*/  SEL R15, R15, RZ, !P0 ;  /* 0x000000ff0f0f7207 */ /* 0x000fe20004000000 */
[----:B------:R-:W-:Y:S02]  /*1440*/  IMAD.MOV.U32 R33, RZ, RZ, RZ ;  /* 0x000000ffff217224 */ /* 0x000fe400078e00ff */
[----:B------:R-:W-:-:S02]  /*1450*/  FADD R14, -R21, R14 ;  /* 0x0000000e150e7221 */ /* 0x000fc40000000100 */
[----:B------:R-:W-:Y:S02]  /*1460*/  FADD R15, -R20, R15 ;  /* 0x0000000f140f7221 */ /* 0x000fe40000000100 */
[----:B------:R0:W3:Y:S02]  /*1470*/  @!P1 LDG.E.EL R33, desc[UR4][R12.64] ;  /* 0x000000040c219981 */ /* 0x0000e4000c2e1900 */
[----:B0-----:R-:W-:Y:S02]  /*1480*/  CS2R R12, SRZ ;  /* 0x00000000000c7805 */ /* 0x001fe4000001ff00 */
[----:B--2---:R-:W-:Y:S02]  /*1490*/  SEL R8, R8, RZ, !P0 ;  /* 0x000000ff08087207 */ /* 0x004fe40004000000 */
[----:B------:R-:W-:-:S03]  /*14a0*/  SEL R9, R9, RZ, !P0 ;  /* 0x000000ff09097207 */ /* 0x000fc60004000000 */
[----:B------:R-:W-:Y:S02]  /*14b0*/  FFMA R21, R14, R8, R21 ;  /* 0x000000080e157223 */ /* 0x000fe40000000015 */
[----:B------:R-:W-:Y:S01]  /*14c0*/  FFMA R20, R15, R9, R20 ;  /* 0x000000090f147223 */ /* 0x000fe20000000014 */
[----:B------:R-:W-:-:S06]  /*14d0*/  CS2R R14, SRZ ;  /* 0x00000000000e7805 */ /* 0x000fcc000001ff00 */
[----:B------:R0:W2:Y:S02]  /*14e0*/  @!P1 LDG.E.EL.128 R12, desc[UR4][R34.64] ;  /* 0x00000004220c9981 */ /* 0x0000a4000c2e1d00 */
[----:B0-----:R-:W0:Y:S01]  /*14f0*/  LDC.64 R34, c[0x0][0x240] ;  /* 0x00009000ff227b82 */ /* 0x001e220000000a00 */
[----:B------:R-:W-:Y:S02]  /*1500*/  SEL R8, R6, RZ, !P0 ;  /* 0x000000ff06087207 */ /* 0x000fe40004000000 */
[----:B------:R-:W-:Y:S02]  /*1510*/  SEL R6, R7, RZ, !P0 ;  /* 0x000000ff07067207 */ /* 0x000fe40004000000 */
[----:B------:R-:W-:Y:S02]  /*1520*/  SEL R29, R29, RZ, !P0 ;  /* 0x000000ff1d1d7207 */ /* 0x000fe40004000000 */
[----:B------:R-:W-:Y:S02]  /*1530*/  SEL R19, R19, RZ, !P1 ;  /* 0x000000ff13137207 */ /* 0x000fe40004800000 */
[----:B------:R-:W-:-:S02]  /*1540*/  SEL R18, R18, RZ, !P1 ;  /* 0x000000ff12127207 */ /* 0x000fc40004800000 */
[----:B------:R-:W-:Y:S02]  /*1550*/  SEL R30, R30, RZ, !P1 ;  /* 0x000000ff1e1e7207 */ /* 0x000fe40004800000 */
[----:B------:R-:W-:Y:S01]  /*1560*/  SEL R31, R31, RZ, !P1 ;  /* 0x000000ff1f1f7207 */ /* 0x000fe20004800000 */
[----:B------:R-:W-:Y:S01]  /*1570*/  FADD R29, -R6, R29 ;  /* 0x0000001d061d7221 */ /* 0x000fe20000000100 */
[----:B------:R-:W-:Y:S01]  /*1580*/  SEL R11, R11, RZ, !P0 ;  /* 0x000000ff0b0b7207 */ /* 0x000fe20004000000 */
[----:B------:R-:W-:Y:S02]  /*1590*/  FADD R30, -R19, R30 ;  /* 0x0000001e131e7221 */ /* 0x000fe40000000100 */
[----:B------:R-:W-:Y:S01]  /*15a0*/  FADD R31, -R18, R31 ;  /* 0x0000001f121f7221 */ /* 0x000fe20000000100 */
[----:B------:R-:W-:Y:S01]  /*15b0*/  SEL R9, R28, RZ, !P0 ;  /* 0x000000ff1c097207 */ /* 0x000fe20004000000 */
[----:B------:R-:W-:Y:S01]  /*15c0*/  FFMA R6, R29, R11, R6 ;  /* 0x0000000b1d067223 */ /* 0x000fe20000000006 */
[----:B------:R-:W-:-:S03]  /*15d0*/  SEL R10, R10, RZ, !P0 ;  /* 0x000000ff0a0a7207 */ /* 0x000fc60004000000 */
[----:B------:R-:W-:Y:S01]  /*15e0*/  FADD R7, -R8, R9 ;  /* 0x0000000908077221 */ /* 0x000fe20000000100 */
[----:B------:R-:W-:-:S03]  /*15f0*/  SEL R17, R17, RZ, !P1 ;  /* 0x000000ff11117207 */ /* 0x000fc60004800000 */
[----:B------:R-:W-:Y:S01]  /*1600*/  FFMA R7, R7, R10, R8 ;  /* 0x0000000a07077223 */ /* 0x000fe20000000008 */
[----:B------:R-:W-:Y:S02]  /*1610*/  CS2R R8, SRZ ;  /* 0x0000000000087805 */ /* 0x000fe4000001ff00 */
[----:B------:R-:W-:Y:S02]  /*1620*/  CS2R R10, SRZ ;  /* 0x00000000000a7805 */ /* 0x000fe4000001ff00 */
[----:B--2---:R-:W-:Y:S02]  /*1630*/  SEL R12, R12, RZ, !P1 ;  /* 0x000000ff0c0c7207 */ /* 0x004fe40004800000 */
[----:B------:R-:W-:-:S03]  /*1640*/  SEL R13, R13, RZ, !P1 ;  /* 0x000000ff0d0d7207 */ /* 0x000fc60004800000 */
[----:B------:R-:W-:Y:S02]  /*1650*/  FFMA R29, R30, R12, R19 ;  /* 0x0000000c1e1d7223 */ /* 0x000fe40000000013 */
[----:B------:R-:W-:Y:S01]  /*1660*/  FFMA R28, R31, R13, R18 ;  /* 0x0000000d1f1c7223 */ /* 0x000fe20000000012 */
[----:B-1----:R-:W-:-:S04]  /*1670*/  IMAD.WIDE R12, R23, 0x4, R38 ;  /* 0x00000004170c7825 */ /* 0x002fc800078e0226 */
[----:B------:R-:W-:Y:S01]  /*1680*/  IMAD.MOV.U32 R23, RZ, RZ, RZ ;  /* 0x000000ffff177224 */ /* 0x000fe200078e00ff */
[----:B------:R-:W-:Y:S01]  /*1690*/  SEL R32, R32, RZ, !P1 ;  /* 0x000000ff20207207 */ /* 0x000fe20004800000 */
[----:B0-----:R-:W-:Y:S01]  /*16a0*/  IMAD.WIDE R18, R2, 0x4, R34 ;  /* 0x0000000402127825 */ /* 0x001fe200078e0222 */
[----:B------:R-:W-:Y:S02]  /*16b0*/  SEL R16, R16, RZ, !P1 ;  /* 0x000000ff10107207 */ /* 0x000fe40004800000 */
[----:B------:R-:W-:Y:S02]  /*16c0*/  CS2R R30, SRZ ;  /* 0x00000000001e7805 */ /* 0x000fe4000001ff00 */
[----:B---3--:R-:W-:Y:S01]  /*16d0*/  SEL R33, R33, RZ, !P1 ;  /* 0x000000ff21217207 */ /* 0x008fe20004800000 */
[----:B------:R0:W2:Y:S04]  /*16e0*/  @!P0 LDG.E.128 R8, desc[UR4][R12.64] ;  /* 0x000000040c088981 */ /* 0x0000a8000c1e1d00 */
[----:B------:R-:W3:Y:S01]  /*16f0*/  @!P0 LDG.E.EL R23, desc[UR4][R18.64] ;  /* 0x0000000412178981 */ /* 0x000ee2000c2e1900 */
[----:B------:R-:W-:Y:S01]  /*1700*/  IMAD.MOV.U32 R2, RZ, RZ, RZ ;  /* 0x000000ffff027224 */ /* 0x000fe200078e00ff */
[----:B------:R-:W-:Y:S01]  /*1710*/  SEL R14, R14, RZ, !P1 ;  /* 0x000000ff0e0e7207 */ /* 0x000fe20004800000 */
[----:B------:R-:W-:Y:S01]  /*1720*/  FADD R32, -R17, R32 ;  /* 0x0000002011207221 */ /* 0x000fe20000000100 */
[----:B------:R-:W-:Y:S01]  /*1730*/  SEL R15, R15, RZ, !P1 ;  /* 0x000000ff0f0f7207 */ /* 0x000fe20004800000 */
[----:B------:R-:W4:Y:S01]  /*1740*/  @!P0 LDG.E.EL R31, desc[UR4][R18.64] ;  /* 0x00000004121f8981 */ /* 0x000f22000c2e1900 */
[----:B0-----:R-:W-:Y:S01]  /*1750*/  FADD R13, -R16, R33 ;  /* 0x00000021100d7221 */ /* 0x001fe20000000100 */
[----:B------:R-:W-:-:S02]  /*1760*/  FFMA R33, R32, R14, R17 ;  /* 0x0000000e20217223 */ /* 0x000fc40000000011 */
[----:B------:R-:W5:Y:S01]  /*1770*/  @!P0 LDG.E.EL R2, desc[UR4][R18.64] ;  /* 0x0000000412028981 */ /* 0x000f62000c2e1900 */
[----:B------:R-:W-:-:S03]  /*1780*/  FFMA R32, R13, R15, R16 ;  /* 0x0000000f0d207223 */ /* 0x000fc60000000010 */
[----:B------:R0:W4:Y:S01]  /*1790*/  @!P0 LDG.E.EL R30, desc[UR4][R18.64] ;  /* 0x00000004121e8981 */ /* 0x000122000c2e1900 */
[----:B------:R-:W-:Y:S01]  /*17a0*/  IMAD.WIDE R16, R3, 0x4, R34 ;  /* 0x0000000403107825 */ /* 0x000fe200078e0222 */
[----:B------:R-:W-:-:S03]  /*17b0*/  CS2R R34, SRZ ;  /* 0x0000000000227805 */ /* 0x000fc6000001ff00 */
[----:B------:R-:W-:Y:S02]  /*17c0*/  IMAD.MOV.U32 R36, RZ, RZ, RZ ;  /* 0x000000ffff247224 */ /* 0x000fe400078e00ff */
[----:B------:R-:W-:Y:S01]  /*17d0*/  IMAD.MOV.U32 R3, RZ, RZ, RZ ;  /* 0x000000ffff037224 */ /* 0x000fe200078e00ff */
[----:B------:R-:W4:Y:S01]  /*17e0*/  @!P1 LDG.E.EL R35, desc[UR4][R16.64] ;  /* 0x0000000410239981 */ /* 0x000f22000c2e1900 */
[CC--:B0-----:R-:W-:Y:S02]  /*17f0*/  LEA.HI R18, R24.reuse, R5.reuse, RZ, 0xa ;  /* 0x0000000518127211 */ /* 0x0c1fe400078f50ff */
[----:B------:R-:W-:Y:S01]  /*1800*/  LEA.HI R24, R24, R5, RZ, 0x11 ;  /* 0x0000000518187211 */ /* 0x000fe200078f88ff */
[----:B------:R-:W4:Y:S01]  /*1810*/  @!P1 LDG.E.EL R36, desc[UR4][R16.64] ;  /* 0x0000000410249981 */ /* 0x000f22000c2e1900 */
[----:B------:R-:W-:Y:S02]  /*1820*/  LOP3.LUT R18, R18, 0xfffffc00, RZ, 0xc0, !PT ;  /* 0xfffffc0012127812 */ /* 0x000fe400078ec0ff */
[----:B------:R-:W-:Y:S01]  /*1830*/  SHF.R.S32.HI R24, RZ, 0x11, R24 ;  /* 0x00000011ff187819 */ /* 0x000fe20000011418 */
[----:B------:R-:W4:Y:S02]  /*1840*/  @!P1 LDG.E.EL R34, desc[UR4][R16.64] ;  /* 0x0000000410229981 */ /* 0x000f24000c2e1900 */
[----:B------:R-:W-:-:S02]  /*1850*/  IMAD.IADD R18, R5, 0x1, -R18 ;  /* 0x0000000105127824 */ /* 0x000fc400078e0a12 */
[----:B------:R0:W4:Y:S01]  /*1860*/  @!P1 LDG.E.EL R3, desc[UR4][R16.64] ;  /* 0x0000000410039981 */ /* 0x000122000c2e1900 */
[----:B------:R-:W-:Y:S01]  /*1870*/  IMAD.U32 R24, R24, 0x10000, RZ ;  /* 0x0001000018187824 */ /* 0x000fe200078e00ff */
[C---:B------:R-:W-:Y:S01]  /*1880*/  ISETP.GT.AND P2, PT, R4.reuse, 0x3f, PT ;  /* 0x0000003f0400780c */ /* 0x040fe20003f44270 */
[----:B0-----:R-:W-:-:S03]  /*1890*/  IMAD.SHL.U32 R17, R4, 0x400, RZ ;  /* 0x0000040004117824 */ /* 0x001fc600078e00ff */
[--C-:B------:R-:W-:Y:S02]  /*18a0*/  SHF.R.S32.HI R4, RZ, 0x1f, R24.reuse ;  /* 0x0000001fff047819 */ /* 0x100fe40000011418 */
[----:B------:R-:W-:Y:S02]  /*18b0*/  LOP3.LUT R27, R27, 0xfffffc00, RZ, 0xc0, !PT ;  /* 0xfffffc001b1b7812 */ /* 0x000fe400078ec0ff */
[----:B------:R-:W-:Y:S02]  /*18c0*/  IADD3 R16, P3, P4, R17, R18, R24 ;  /* 0x0000001211107210 */ /* 0x000fe40007c7e018 */
[----:B------:R-:W-:Y:S02]  /*18d0*/  SHF.R.S32.HI R18, RZ, 0x1f, R18 ;  /* 0x0000001fff127819 */ /* 0x000fe40000011412 */
[----:B------:R-:W-:Y:S01]  /*18e0*/  SHF.R.S32.HI R17, RZ, 0x1f, R17 ;  /* 0x0000001fff117819 */ /* 0x000fe20000011411 */
[----:B------:R-:W-:-:S03]  /*18f0*/  IMAD.IADD R26, R26, 0x1, -R27 ;  /* 0x000000011a1a7824 */ /* 0x000fc600078e0a1b */
[----:B------:R-:W-:Y:S01]  /*1900*/  IADD3.X R17, R17, R18, R4, P3, P4 ;  /* 0x0000001211117210 */ /* 0x000fe20001fe8404 */
[----:B------:R-:W-:Y:S02]  /*1910*/  IMAD.U32 R4, R25, 0x10000, RZ ;  /* 0x0001000019047824 */ /* 0x000fe400078e00ff */
[----:B------:R-:W-:Y:S01]  /*1920*/  IMAD.SHL.U32 R19, R0, 0x400, RZ ;  /* 0x0000040000137824 */ /* 0x000fe200078e00ff */
[----:B------:R-:W-:Y:S02]  /*1930*/  CS2R R12, SRZ ;  /* 0x00000000000c7805 */ /* 0x000fe4000001ff00 */
[----:B------:R-:W-:Y:S02]  /*1940*/  CS2R R14, SRZ ;  /* 0x00000000000e7805 */ /* 0x000fe4000001ff00 */
[----:B------:R-:W-:Y:S01]  /*1950*/  SHF.R.S32.HI R18, RZ, 0x1f, R4 ;  /* 0x0000001fff127819 */ /* 0x000fe20000011404 */
[----:B------:R-:W-:Y:S01]  /*1960*/  IMAD.WIDE R38, R22, 0x4, R38 ;  /* 0x0000000416267825 */ /* 0x000fe200078e0226 */
[----:B------:R-:W-:-:S02]  /*1970*/  IADD3 R4, P3, P4, R19, R26, R4 ;  /* 0x0000001a13047210 */ /* 0x000fc40007c7e004 */
[----:B------:R-:W-:Y:S02]  /*1980*/  SHF.R.S32.HI R26, RZ, 0x1f, R26 ;  /* 0x0000001fff1a7819 */ /* 0x000fe4000001141a */
[----:B------:R-:W-:Y:S01]  /*1990*/  SHF.R.S32.HI R25, RZ, 0x1f, R19 ;  /* 0x0000001fff197819 */ /* 0x000fe20000011413 */
[----:B------:R0:W4:Y:S03]  /*19a0*/  @!P1 LDG.E.128 R12, desc[UR4][R38.64] ;  /* 0x00000004260c9981 */ /* 0x000126000c1e1d00 */
[----:B------:R-:W-:Y:S02]  /*19b0*/  IADD3.X R25, R25, R26, R18, P3, P4 ;  /* 0x0000001a19197210 */ /* 0x000fe40001fe8412 */
[----:B------:R-:W-:Y:S02]  /*19c0*/  CS2R R18, SRZ ;  /* 0x0000000000127805 */ /* 0x000fe4000001ff00 */
[----:B0-----:R-:W-:-:S04]  /*19d0*/  LEA R38, P3, R16, UR6, 0x2 ;  /* 0x0000000610267c11 */ /* 0x001fc8000f8610ff */
[----:B------:R-:W-:Y:S02]  /*19e0*/  LEA.HI.X R39, R16, UR7, R17, 0x2, P3 ;  /* 0x0000000710277c11 */ /* 0x000fe400098f1411 */
[----:B------:R-:W-:Y:S02]  /*19f0*/  CS2R R16, SRZ ;  /* 0x0000000000107805 */ /* 0x000fe4000001ff00 */
[----:B------:R-:W-:Y:S02]  /*1a00*/  ISETP.GT.AND P3, PT, R0, 0x3f, PT ;  /* 0x0000003f0000780c */ /* 0x000fe40003f64270 */
[----:B------:R-:W-:Y:S02]  /*1a10*/  LEA R22, P4, R4, UR6, 0x2 ;  /* 0x0000000604167c11 */ /* 0x000fe4000f8810ff */
[----:B------:R-:W-:Y:S01]  /*1a20*/  CS2R R26, SRZ ;  /* 0x00000000001a7805 */ /* 0x000fe2000001ff00 */
[----:B------:R-:W4:Y:S01]  /*1a30*/  @P2 LDG.E.128 R16, desc[UR4][R38.64+-0x40000] ;  /* 0xfc00000426102981 */ /* 0x000f22000c1e1d00 */
[----:B---3--:R-:W-:-:S02]  /*1a40*/  SEL R0, R23, RZ, !P0 ;  /* 0x000000ff17007207 */ /* 0x008fc40004000000 */
[----:B------:R-:W-:Y:S02]  /*1a50*/  LEA.HI.X R23, R4, UR7, R25, 0x2, P4 ;  /* 0x0000000704177c11 */ /* 0x000fe4000a0f1419 */
[----:B------:R-:W-:-:S06]  /*1a60*/  CS2R R24, SRZ ;  /* 0x0000000000187805 */ /* 0x000fcc000001ff00 */
[----:B------:R-:W3:Y:S01]  /*1a70*/  @P3 LDG.E.128 R24, desc[UR4][R22.64+-0x40000] ;  /* 0xfc00000416183981 */ /* 0x000ee2000c1e1d00 */
[----:B--2---:R-:W-:-:S05]  /*1a80*/  SEL R8, R8, RZ, !P0 ;  /* 0x000000ff08087207 */ /* 0x004fca0004000000 */
[----:B------:R-:W-:-:S04]  /*1a90*/  FADD R21, -R8, R21 ;  /* 0x0000001508157221 */ /* 0x000fc80000000100 */
[----:B------:R-:W-:Y:S01]  /*1aa0*/  FFMA R0, R21, R0, R8 ;  /* 0x0000000015007223 */ /* 0x000fe20000000008 */
[----:B------:R-:W-:Y:S02]  /*1ab0*/  SEL R21, R9, RZ, !P0 ;  /* 0x000000ff09157207 */ /* 0x000fe40004000000 */
[----:B------:R-:W0:Y:S01]  /*1ac0*/  LDC.64 R8, c[0x0][0x250] ;  /* 0x00009400ff087b82 */ /* 0x000e220000000a00 */
[----:B-----5:R-:W-:Y:S02]  /*1ad0*/  SEL R4, R2, RZ, !P0 ;  /* 0x000000ff02047207 */ /* 0x020fe40004000000 */
[----:B------:R-:W-:Y:S01]  /*1ae0*/  FADD R2, -R21, R20 ;  /* 0x0000001415027221 */ /* 0x000fe20000000100 */
[----:B------:R-:W-:-:S03]  /*1af0*/  SEL R10, R10, RZ, !P0 ;  /* 0x000000ff0a0a7207 */ /* 0x000fc60004000000 */
[----:B------:R-:W-:Y:S01]  /*1b00*/  FFMA R2, R2, R4, R21 ;  /* 0x0000000402027223 */ /* 0x000fe20000000015 */
[----:B------:R-:W-:Y:S01]  /*1b10*/  SEL R21, R11, RZ, !P0 ;  /* 0x000000ff0b157207 */ /* 0x000fe20004000000 */
[----:B------:R-:W-:Y:S01]  /*1b20*/  FADD R7, -R10, R7 ;  /* 0x000000070a077221 */ /* 0x000fe20000000100 */
[----:B----4-:R-:W-:Y:S02]  /*1b30*/  SEL R11, R31, RZ, !P0 ;  /* 0x000000ff1f0b7207 */ /* 0x010fe40004000000 */
[----:B------:R-:W-:Y:S01]  /*1b40*/  SEL R30, R30, RZ, !P0 ;  /* 0x000000ff1e1e7207 */ /* 0x000fe20004000000 */
[----:B------:R-:W-:Y:S02]  /*1b50*/  FADD R6, -R21, R6 ;  /* 0x0000000615067221 */ /* 0x000fe40000000100 */
[----:B------:R-:W-:Y:S02]  /*1b60*/  FFMA R11, R7, R11, R10 ;  /* 0x0000000b070b7223 */ /* 0x000fe4000000000a */
[----:B------:R-:W-:Y:S01]  /*1b70*/  FFMA R10, R6, R30, R21 ;  /* 0x0000001e060a7223 */ /* 0x000fe20000000015 */
[----:B------:R-:W-:-:S02]  /*1b80*/  SEL R36, R36, RZ, !P1 ;  /* 0x000000ff24247207 */ /* 0x000fc40004800000 */
[----:B------:R-:W-:Y:S02]  /*1b90*/  SEL R35, R35, RZ, !P1 ;  /* 0x000000ff23237207 */ /* 0x000fe40004800000 */
[----:B------:R-:W-:Y:S01]  /*1ba0*/  SEL R34, R34, RZ, !P1 ;  /* 0x000000ff22227207 */ /* 0x000fe20004800000 */
[----:B0-----:R-:W-:Y:S01]  /*1bb0*/  IMAD.WIDE R8, R5, 0x4, R8 ;  /* 0x0000000405087825 */ /* 0x001fe200078e0208 */
[----:B------:R-:W-:Y:S02]  /*1bc0*/  SEL R12, R12, RZ, !P1 ;  /* 0x000000ff0c0c7207 */ /* 0x000fe40004800000 */
[----:B------:R-:W-:Y:S02]  /*1bd0*/  SEL R13, R13, RZ, !P1 ;  /* 0x000000ff0d0d7207 */ /* 0x000fe40004800000 */
[----:B------:R-:W-:Y:S02]  /*1be0*/  SEL R14, R14, RZ, !P1 ;  /* 0x000000ff0e0e7207 */ /* 0x000fe40004800000 */
[----:B------:R-:W-:Y:S01]  /*1bf0*/  SEL R15, R15, RZ, !P1 ;  /* 0x000000ff0f0f7207 */ /* 0x000fe20004800000 */
[----:B------:R-:W-:Y:S01]  /*1c00*/  FADD R29, -R12, R29 ;  /* 0x0000001d0c1d7221 */ /* 0x000fe20000000100 */
[----:B------:R-:W-:Y:S01]  /*1c10*/  FADD R28, -R13, R28 ;  /* 0x0000001c0d1c7221 */ /* 0x000fe20000000100 */
[----:B------:R-:W-:-:S02]  /*1c20*/  FADD R33, -R14, R33 ;  /* 0x000000210e217221 */ /* 0x000fc40000000100 */
[----:B------:R-:W-:Y:S01]  /*1c30*/  FADD R32, -R15, R32 ;  /* 0x000000200f207221 */ /* 0x000fe20000000100 */
[----:B------:R-:W-:Y:S01]  /*1c40*/  FFMA R4, R29, R36, R12 ;  /* 0x000000241d047223 */ /* 0x000fe2000000000c */
[----:B------:R-:W-:Y:S01]  /*1c50*/  FFMA R5, R28, R35, R13 ;  /* 0x000000231c057223 */ /* 0x000fe2000000000d */
[----:B------:R-:W-:Y:S01]  /*1c60*/  FFMA R6, R33, R34, R14 ;  /* 0x0000002221067223 */ /* 0x000fe2000000000e */
[----:B------:R-:W-:Y:S02]  /*1c70*/  SEL R21, R16, RZ, P2 ;  /* 0x000000ff10157207 */ /* 0x000fe40001000000 */
[----:B------:R-:W-:Y:S02]  /*1c80*/  SEL R16, R3, RZ, !P1 ;  /* 0x000000ff03107207 */ /* 0x000fe40004800000 */
[----:B------:R-:W-:Y:S02]  /*1c90*/  SEL R17, R17, RZ, P2 ;  /* 0x000000ff11117207 */ /* 0x000fe40001000000 */
[----:B------:R-:W-:-:S02]  /*1ca0*/  SEL R18, R18, RZ, P2 ;  /* 0x000000ff12127207 */ /* 0x000fc40001000000 */
[----:B------:R-:W-:Y:S01]  /*1cb0*/  SEL R19, R19, RZ, P2 ;  /* 0x000000ff13137207 */ /* 0x000fe20001000000 */
[----:B------:R-:W-:Y:S01]  /*1cc0*/  FFMA R7, R32, R16, R15 ;  /* 0x0000001020077223 */ /* 0x000fe2000000000f */
[----:B------:R-:W-:Y:S02]  /*1cd0*/  SEL R12, R0, R21, !P0 ;  /* 0x00000015000c7207 */ /* 0x000fe40004000000 */
[----:B------:R-:W-:Y:S02]  /*1ce0*/  SEL R13, R2, R17, !P0 ;  /* 0x00000011020d7207 */ /* 0x000fe40004000000 */
[----:B------:R-:W-:Y:S02]  /*1cf0*/  SEL R14, R11, R18, !P0 ;  /* 0x000000120b0e7207 */ /* 0x000fe40004000000 */
[----:B------:R-:W-:-:S05]  /*1d00*/  SEL R15, R10, R19, !P0 ;  /* 0x000000130a0f7207 */ /* 0x000fca0004000000 */
[----:B------:R-:W-:Y:S01]  /*1d10*/  STG.E.128 desc[UR4][R8.64], R12 ;  /* 0x0000000c08007986 */ /* 0x000fe2000c101d04 */
[----:B---3--:R-:W-:Y:S02]  /*1d20*/  @P1 SEL R4, R24, RZ, P3 ;  /* 0x000000ff18041207 */ /* 0x008fe40001800000 */
[----:B------:R-:W-:Y:S02]  /*1d30*/  @P1 SEL R5, R25, RZ, P3 ;  /* 0x000000ff19051207 */ /* 0x000fe40001800000 */
[----:B------:R-:W-:Y:S02]  /*1d40*/  @P1 SEL R6, R26, RZ, P3 ;  /* 0x000000ff1a061207 */ /* 0x000fe40001800000 */
[----:B------:R-:W-:-:S05]  /*1d50*/  @P1 SEL R7, R27, RZ, P3 ;  /* 0x000000ff1b071207 */ /* 0x000fca0001800000 */
[----:B------:R-:W-:Y:S01]  /*1d60*/  STG.E.128 desc[UR4][R8.64+0x800], R4 ;  /* 0x0008000408007986 */ /* 0x000fe2000c101d04 */
[----:B------:R-:W-:Y:S05]  /*1d70*/  EXIT ;  /* 0x000000000000794d */ /* 0x000fea0003800000 */
.L_x_0:
[----:B------:R-:W-:-:S00]  /*1d80*/  BRA `(.L_x_0) ;  /* 0xfffffffc00fc7947 */ /* 0x000fc0000383ffff */
[----:B------:R-:W-:-:S00]  /*1d90*/  NOP ;  /* 0x0000000000007918 */ /* 0x000fc00000000000 */
        /* <DEDUP_REMOVED lines=14> */
.L_x_1:


//--------------------- .nv.constant0.triton_poi_fused_cat_64 --------------------------
	.section	.nv.constant0.triton_poi_fused_cat_64,"a",@progbits
	.sectionflags	@""
	.align	4
.nv.constant0.triton_poi_fused_cat_64:
	.zero		604
